def attn_fwd(
    Q,
    K,
    V,
    Out,
    Lse,
    sm_scale,
    stride_qz,
    stride_qh,
    stride_qm,
    stride_qk,
    stride_kz,
    stride_kh,
    stride_kn,
    stride_kk,
    stride_vz,
    stride_vh,
    stride_vn,
    stride_vk,
    stride_oz,
    stride_oh,
    stride_om,
    stride_ok,
    seqlen_q,
    seqlen_k,
    BLOCK_M: tl.constexpr,
    BLOCK_N: tl.constexpr,
    HEAD_DIM: tl.constexpr,
    CAUSAL: tl.constexpr,
):
    start_m = tl.program_id(0)
    off_hz = tl.program_id(1)
    q_off = off_hz * stride_qh
    k_off = off_hz * stride_kh
    v_off = off_hz * stride_vh
    offs_m = start_m * BLOCK_M + tl.arange(0, BLOCK_M)
    offs_d = tl.arange(0, HEAD_DIM)
    offs_n = tl.arange(0, BLOCK_N)
    q_ptrs = Q + q_off + offs_m[:, None] * stride_qm + offs_d[None, :] * stride_qk
    k_ptrs = K + k_off + offs_d[:, None] * stride_kk + offs_n[None, :] * stride_kn
    v_ptrs = V + v_off + offs_n[:, None] * stride_vn + offs_d[None, :] * stride_vk
    m_i = tl.full([BLOCK_M], float("-inf"), dtype=tl.float32)
    l_i = tl.zeros([BLOCK_M], dtype=tl.float32) + 1.0
    acc = tl.zeros([BLOCK_M, HEAD_DIM], dtype=tl.float32)
    q = tl.load(q_ptrs)
    acc, l_i, m_i = _attn_fwd_inner(
        acc,
        l_i,
        m_i,
        q,
        k_ptrs,
        v_ptrs,
        sm_scale,
        stride_kn,
        stride_vn,
        start_m,
        seqlen_k,
        BLOCK_M,
        BLOCK_N,
        HEAD_DIM,
        CAUSAL,
    )
    acc = acc / l_i[:, None]
    lse = m_i + tl.math.log2(l_i) / 1.4426950408889634
    o_ptrs = (
        Out
        + off_hz * stride_oh
        + offs_m[:, None] * stride_om
        + offs_d[None, :] * stride_ok
    )
    tl.store(o_ptrs, acc.to(Out.dtype.element_ty))
    tl.store(Lse + off_hz * seqlen_q + offs_m, lse)

# config = {"BLOCK_M": 64, "BLOCK_N": 32, "HEAD_DIM": 256, "arch": "sm_100", "causal": true, "dtype": "fp16", "num_stages": 2, "num_warps": 8}
# arch = sm_100


// ===== COMPILED SASS (sm_100a) =====

	.target	sm_100a

	.elftype	@"ET_EXEC"


//--------------------- .note.nv.tkinfo           --------------------------
	.section	.note.nv.tkinfo,"",@"SHT_NOTE"
	.sectionflags	@"SHF_NOTE_NV_TKINFO"
	.tkinfo
        /*0018*/ 	.word	0x00000081
        /*0030*/ 	.string	""
        /*0030*/ 	.string	"ptxas-blackwell"
        /*0030*/ 	.string	"Cuda compilation tools, release 12.9, V12.9.86"
        /*0030*/ 	.string	"Build cuda_12.9.r12.9/compiler.36037853_0"
        /*0030*/ 	.string	"-v  -suppress-debug-info  -lineinfo  -arch sm_100a "



//--------------------- .note.nv.cuver            --------------------------
	.section	.note.nv.cuver,"",@"SHT_NOTE"
	.sectionflags	@"SHF_NOTE_NV_CUVER"
        /*0018*/ 	.short	0x0001
        /*001a*/ 	.short	0x0064
        /*001c*/ 	.short	0x0001
        /*001e*/ 	.short	0x0000
        /*0020*/ 	.short	0x0001
        /*0022*/ 	.short	0x0000


//--------------------- .nv.info                  --------------------------
	.section	.nv.info,"",@"SHT_CUDA_INFO"
	.align	4


	//----- nvinfo : EIATTR_REGCOUNT
	.align		4
        /*0000*/ 	.byte	0x04, 0x2f
        /*0002*/ 	.short	(.L_5 - .L_4)
	.align		4
.L_4:
        /*0004*/ 	.word	index@(attn_fwd)
        /*0008*/ 	.word	0x000000ff


	//----- nvinfo : EIATTR_FRAME_SIZE
	.align		4
.L_5:
        /*000c*/ 	.byte	0x04, 0x11
        /*000e*/ 	.short	(.L_7 - .L_6)
	.align		4
.L_6:
        /*0010*/ 	.word	index@($__internal_2_$__cuda_sm10x_tcgen05_guardrail_trap_unallocated_columns_being_dealloced)
        /*0014*/ 	.word	0x00000000


	//----- nvinfo : EIATTR_FRAME_SIZE
	.align		4
.L_7:
        /*0018*/ 	.byte	0x04, 0x11
        /*001a*/ 	.short	(.L_9 - .L_8)
	.align		4
.L_8:
        /*001c*/ 	.word	index@($__internal_1_$__cuda_sm10x_tcgen05_guardrail_trap_phase_invalid_during_alloc)
        /*0020*/ 	.word	0x00000000


	//----- nvinfo : EIATTR_FRAME_SIZE
	.align		4
.L_9:
        /*0024*/ 	.byte	0x04, 0x11
        /*0026*/ 	.short	(.L_11 - .L_10)
	.align		4
.L_10:
        /*0028*/ 	.word	index@($__internal_0_$__cuda_sm10x_tcgen05_guardrail_trap_col_being_dealloced_not_returned_by_alloc)
        /*002c*/ 	.word	0x00000000


	//----- nvinfo : EIATTR_FRAME_SIZE
	.align		4
.L_11:
        /*0030*/ 	.byte	0x04, 0x11
        /*0032*/ 	.short	(.L_13 - .L_12)
	.align		4
.L_12:
        /*0034*/ 	.word	index@(attn_fwd)
        /*0038*/ 	.word	0x00000000


	//----- nvinfo : EIATTR_MIN_STACK_SIZE
	.align		4
.L_13:
        /*003c*/ 	.byte	0x04, 0x12
        /*003e*/ 	.short	(.L_15 - .L_14)
	.align		4
.L_14:
        /*0040*/ 	.word	index@(attn_fwd)
        /*0044*/ 	.word	0x00000000
.L_15:


//--------------------- .nv.info.attn_fwd         --------------------------
	.section	.nv.info.attn_fwd,"",@"SHT_CUDA_INFO"
	.sectionflags	@""
	.align	4


	//----- nvinfo : EIATTR_CUDA_API_VERSION
	.align		4
        /*0000*/ 	.byte	0x04, 0x37
        /*0002*/ 	.short	(.L_17 - .L_16)
.L_16:
        /*0004*/ 	.word	0x00000081


	//----- nvinfo : EIATTR_KPARAM_INFO
	.align		4
.L_17:
        /*0008*/ 	.byte	0x04, 0x17
        /*000a*/ 	.short	(.L_19 - .L_18)
.L_18:
        /*000c*/ 	.word	0x00000000
        /*0010*/ 	.short	0x0019
        /*0012*/ 	.short	0x0080
        /*0014*/ 	.byte	0x00, 0xf4, 0x21, 0x00


	//----- nvinfo : EIATTR_KPARAM_INFO
	.align		4
.L_19:
        /*0018*/ 	.byte	0x04, 0x17
        /*001a*/ 	.short	(.L_21 - .L_20)
.L_20:
        /*001c*/ 	.word	0x00000000
        /*0020*/ 	.short	0x0018
        /*0022*/ 	.short	0x0078
        /*0024*/ 	.byte	0x00, 0xf4, 0x21, 0x00


	//----- nvinfo : EIATTR_KPARAM_INFO
	.align		4
.L_21:
        /*0028*/ 	.byte	0x04, 0x17
        /*002a*/ 	.short	(.L_23 - .L_22)
.L_22:
        /*002c*/ 	.word	0x00000000
        /*0030*/ 	.short	0x0017
        /*0032*/ 	.short	0x0070
        /*0034*/ 	.byte	0x00, 0xf0, 0x11, 0x00


	//----- nvinfo : EIATTR_KPARAM_INFO
	.align		4
.L_23:
        /*0038*/ 	.byte	0x04, 0x17
        /*003a*/ 	.short	(.L_25 - .L_24)
.L_24:
        /*003c*/ 	.word	0x00000000
        /*0040*/ 	.short	0x0016
        /*0042*/ 	.short	0x006c
        /*0044*/ 	.byte	0x00, 0xf0, 0x11, 0x00


	//----- nvinfo : EIATTR_KPARAM_INFO
	.align		4
.L_25:
        /*0048*/ 	.byte	0x04, 0x17
        /*004a*/ 	.short	(.L_27 - .L_26)
.L_26:
        /*004c*/ 	.word	0x00000000
        /*0050*/ 	.short	0x0015
        /*0052*/ 	.short	0x0068
        /*0054*/ 	.byte	0x00, 0xf0, 0x11, 0x00


	//----- nvinfo : EIATTR_KPARAM_INFO
	.align		4
.L_27:
        /*0058*/ 	.byte	0x04, 0x17
        /*005a*/ 	.short	(.L_29 - .L_28)
.L_28:
        /*005c*/ 	.word	0x00000000
        /*0060*/ 	.short	0x0014
        /*0062*/ 	.short	0x0064
        /*0064*/ 	.byte	0x00, 0xf0, 0x11, 0x00


	//----- nvinfo : EIATTR_KPARAM_INFO
	.align		4
.L_29:
        /*0068*/ 	.byte	0x04, 0x17
        /*006a*/ 	.short	(.L_31 - .L_30)
.L_30:
        /*006c*/ 	.word	0x00000000
        /*0070*/ 	.short	0x0013
        /*0072*/ 	.short	0x0060
        /*0074*/ 	.byte	0x00, 0xf0, 0x11, 0x00


	//----- nvinfo : EIATTR_KPARAM_INFO
	.align		4
.L_31:
        /*0078*/ 	.byte	0x04, 0x17
        /*007a*/ 	.short	(.L_33 - .L_32)
.L_32:
        /*007c*/ 	.word	0x00000000
        /*0080*/ 	.short	0x0012
        /*0082*/ 	.short	0x005c
        /*0084*/ 	.byte	0x00, 0xf0, 0x11, 0x00


	//----- nvinfo : EIATTR_KPARAM_INFO
	.align		4
.L_33:
        /*0088*/ 	.byte	0x04, 0x17
        /*008a*/ 	.short	(.L_35 - .L_34)
.L_34:
        /*008c*/ 	.word	0x00000000
        /*0090*/ 	.short	0x0011
        /*0092*/ 	.short	0x0058
        /*0094*/ 	.byte	0x00, 0xf0, 0x11, 0x00


	//----- nvinfo : EIATTR_KPARAM_INFO
	.align		4
.L_35:
        /*0098*/ 	.byte	0x04, 0x17
        /*009a*/ 	.short	(.L_37 - .L_36)
.L_36:
        /*009c*/ 	.word	0x00000000
        /*00a0*/ 	.short	0x0010
        /*00a2*/ 	.short	0x0054
        /*00a4*/ 	.byte	0x00, 0xf0, 0x11, 0x00


	//----- nvinfo : EIATTR_KPARAM_INFO
	.align		4
.L_37:
        /*00a8*/ 	.byte	0x04, 0x17
        /*00aa*/ 	.short	(.L_39 - .L_38)
.L_38:
        /*00ac*/ 	.word	0x00000000
        /*00b0*/ 	.short	0x000f
        /*00b2*/ 	.short	0x0050
        /*00b4*/ 	.byte	0x00, 0xf0, 0x11, 0x00


	//----- nvinfo : EIATTR_KPARAM_INFO
	.align		4
.L_39:
        /*00b8*/ 	.byte	0x04, 0x17
        /*00ba*/ 	.short	(.L_41 - .L_40)
.L_40:
        /*00bc*/ 	.word	0x00000000
        /*00c0*/ 	.short	0x000e
        /*00c2*/ 	.short	0x004c
        /*00c4*/ 	.byte	0x00, 0xf0, 0x11, 0x00


	//----- nvinfo : EIATTR_KPARAM_INFO
	.align		4
.L_41:
        /*00c8*/ 	.byte	0x04, 0x17
        /*00ca*/ 	.short	(.L_43 - .L_42)
.L_42:
        /*00cc*/ 	.word	0x00000000
        /*00d0*/ 	.short	0x000d
        /*00d2*/ 	.short	0x0048
        /*00d4*/ 	.byte	0x00, 0xf0, 0x11, 0x00


	//----- nvinfo : EIATTR_KPARAM_INFO
	.align		4
.L_43:
        /*00d8*/ 	.byte	0x04, 0x17
        /*00da*/ 	.short	(.L_45 - .L_44)
.L_44:
        /*00dc*/ 	.word	0x00000000
        /*00e0*/ 	.short	0x000c
        /*00e2*/ 	.short	0x0044
        /*00e4*/ 	.byte	0x00, 0xf0, 0x11, 0x00


	//----- nvinfo : EIATTR_KPARAM_INFO
	.align		4
.L_45:
        /*00e8*/ 	.byte	0x04, 0x17
        /*00ea*/ 	.short	(.L_47 - .L_46)
.L_46:
        /*00ec*/ 	.word	0x00000000
        /*00f0*/ 	.short	0x000b
        /*00f2*/ 	.short	0x0040
        /*00f4*/ 	.byte	0x00, 0xf0, 0x11, 0x00


	//----- nvinfo : EIATTR_KPARAM_INFO
	.align		4
.L_47:
        /*00f8*/ 	.byte	0x04, 0x17
        /*00fa*/ 	.short	(.L_49 - .L_48)
.L_48:
        /*00fc*/ 	.word	0x00000000
        /*0100*/ 	.short	0x000a
        /*0102*/ 	.short	0x003c
        /*0104*/ 	.byte	0x00, 0xf0, 0x11, 0x00


	//----- nvinfo : EIATTR_KPARAM_INFO
	.align		4
.L_49:
        /*0108*/ 	.byte	0x04, 0x17
        /*010a*/ 	.short	(.L_51 - .L_50)
.L_50:
        /*010c*/ 	.word	0x00000000
        /*0110*/ 	.short	0x0009
        /*0112*/ 	.short	0x0038
        /*0114*/ 	.byte	0x00, 0xf0, 0x11, 0x00


	//----- nvinfo : EIATTR_KPARAM_INFO
	.align		4
.L_51:
        /*0118*/ 	.byte	0x04, 0x17
        /*011a*/ 	.short	(.L_53 - .L_52)
.L_52:
        /*011c*/ 	.word	0x00000000
        /*0120*/ 	.short	0x0008
        /*0122*/ 	.short	0x0034
        /*0124*/ 	.byte	0x00, 0xf0, 0x11, 0x00


	//----- nvinfo : EIATTR_KPARAM_INFO
	.align		4
.L_53:
        /*0128*/ 	.byte	0x04, 0x17
        /*012a*/ 	.short	(.L_55 - .L_54)
.L_54:
        /*012c*/ 	.word	0x00000000
        /*0130*/ 	.short	0x0007
        /*0132*/ 	.short	0x0030
        /*0134*/ 	.byte	0x00, 0xf0, 0x11, 0x00


	//----- nvinfo : EIATTR_KPARAM_INFO
	.align		4
.L_55:
        /*0138*/ 	.byte	0x04, 0x17
        /*013a*/ 	.short	(.L_57 - .L_56)
.L_56:
        /*013c*/ 	.word	0x00000000
        /*0140*/ 	.short	0x0006
        /*0142*/ 	.short	0x002c
        /*0144*/ 	.byte	0x00, 0xf0, 0x11, 0x00


	//----- nvinfo : EIATTR_KPARAM_INFO
	.align		4
.L_57:
        /*0148*/ 	.byte	0x04, 0x17
        /*014a*/ 	.short	(.L_59 - .L_58)
.L_58:
        /*014c*/ 	.word	0x00000000
        /*0150*/ 	.short	0x0005
        /*0152*/ 	.short	0x0028
        /*0154*/ 	.byte	0x00, 0xf0, 0x11, 0x00


	//----- nvinfo : EIATTR_KPARAM_INFO
	.align		4
.L_59:
        /*0158*/ 	.byte	0x04, 0x17
        /*015a*/ 	.short	(.L_61 - .L_60)
.L_60:
        /*015c*/ 	.word	0x00000000
        /*0160*/ 	.short	0x0004
        /*0162*/ 	.short	0x0020
        /*0164*/ 	.byte	0x00, 0xf4, 0x21, 0x00


	//----- nvinfo : EIATTR_KPARAM_INFO
	.align		4
.L_61:
        /*0168*/ 	.byte	0x04, 0x17
        /*016a*/ 	.short	(.L_63 - .L_62)
.L_62:
        /*016c*/ 	.word	0x00000000
        /*0170*/ 	.short	0x0003
        /*0172*/ 	.short	0x0018
        /*0174*/ 	.byte	0x00, 0xf4, 0x21, 0x00


	//----- nvinfo : EIATTR_KPARAM_INFO
	.align		4
.L_63:
        /*0178*/ 	.byte	0x04, 0x17
        /*017a*/ 	.short	(.L_65 - .L_64)
.L_64:
        /*017c*/ 	.word	0x00000000
        /*0180*/ 	.short	0x0002
        /*0182*/ 	.short	0x0010
        /*0184*/ 	.byte	0x00, 0xf4, 0x21, 0x00


	//----- nvinfo : EIATTR_KPARAM_INFO
	.align		4
.L_65:
        /*0188*/ 	.byte	0x04, 0x17
        /*018a*/ 	.short	(.L_67 - .L_66)
.L_66:
        /*018c*/ 	.word	0x00000000
        /*0190*/ 	.short	0x0001
        /*0192*/ 	.short	0x0008
        /*0194*/ 	.byte	0x00, 0xf4, 0x21, 0x00


	//----- nvinfo : EIATTR_KPARAM_INFO
	.align		4
.L_67:
        /*0198*/ 	.byte	0x04, 0x17
        /*019a*/ 	.short	(.L_69 - .L_68)
.L_68:
        /*019c*/ 	.word	0x00000000
        /*01a0*/ 	.short	0x0000
        /*01a2*/ 	.short	0x0000
        /*01a4*/ 	.byte	0x00, 0xf4, 0x21, 0x00


	//----- nvinfo : EIATTR_AT_ENTRY_FRAGMENTS
	.align		4
.L_69:
        /*01a8*/ 	.byte	0x04, 0x4f
        /*01aa*/ 	.short	(.L_71 - .L_70)


	//   ....[0]....
.L_70:
        /*01ac*/ 	.word	0x00000004


	//----- nvinfo : EIATTR_RESERVED_SMEM_USED
	.align		4
.L_71:
        /*01b0*/ 	.byte	0x01, 0x41
	.zero		2


	//----- nvinfo : EIATTR_SPARSE_MMA_MASK
	.align		4
        /*01b4*/ 	.byte	0x03, 0x50
        /*01b6*/ 	.short	0x0000


	//----- nvinfo : EIATTR_TCGEN05_1CTA_USED
	.align		4
        /*01b8*/ 	.byte	0x01, 0x51
	.zero		2


	//----- nvinfo : EIATTR_MAXREG_COUNT
	.align		4
        /*01bc*/ 	.byte	0x03, 0x1b
        /*01be*/ 	.short	0x00ff


	//----- nvinfo : EIATTR_NUM_BARRIERS
	.align		4
        /*01c0*/ 	.byte	0x02, 0x4c
        /*01c2*/ 	.byte	0x01
	.zero		1


	//----- nvinfo : EIATTR_INT_WARP_WIDE_INSTR_OFFSETS
	.align		4
        /*01c4*/ 	.byte	0x04, 0x31
        /*01c6*/ 	.short	(.L_73 - .L_72)


	//   ....[0]....
.L_72:
        /*01c8*/ 	.word	0x00001940


	//   ....[1]....
        /*01cc*/ 	.word	0x00001980


	//   ....[2]....
        /*01d0*/ 	.word	0x000026c0


	//   ....[3]....
        /*01d4*/ 	.word	0x000027a0


	//   ....[4]....
        /*01d8*/ 	.word	0x000057a0


	//   ....[5]....
        /*01dc*/ 	.word	0x00009ab0


	//   ....[6]....
        /*01e0*/ 	.word	0x00009b00


	//----- nvinfo : EIATTR_COOP_GROUP_MASK_REGIDS
	.align		4
.L_73:
        /*01e4*/ 	.byte	0x04, 0x29
        /*01e6*/ 	.short	(.L_75 - .L_74)


	//   ....[0]....
.L_74:
        /*01e8*/ 	.word	0xffffffff


	//   ....[1]....
        /*01ec*/ 	.word	0xffffffff


	//   ....[2]....
        /*01f0*/ 	.word	0xffffffff


	//   ....[3]....
        /*01f4*/ 	.word	0xffffffff


	//   ....[4]....
        /*01f8*/ 	.word	0xffffffff


	//   ....[5]....
        /*01fc*/ 	.word	0xffffffff


	//   ....[6]....
        /*0200*/ 	.word	0xffffffff


	//   ....[7]....
        /*0204*/ 	.word	0xffffffff


	//   ....[8]....
        /*0208*/ 	.word	0xffffffff


	//   ....[9]....
        /*020c*/ 	.word	0xffffffff


	//   ....[10]....
        /*0210*/ 	.word	0xffffffff


	//   ....[11]....
        /*0214*/ 	.word	0xffffffff


	//----- nvinfo : EIATTR_COOP_GROUP_INSTR_OFFSETS
	.align		4
.L_75:
        /*0218*/ 	.byte	0x04, 0x28
        /*021a*/ 	.short	(.L_77 - .L_76)


	//   ....[0]....
.L_76:
        /*021c*/ 	.word	0x00000060


	//   ....[1]....
        /*0220*/ 	.word	0x00000320


	//   ....[2]....
        /*0224*/ 	.word	0x00003400


	//   ....[3]....
        /*0228*/ 	.word	0x00003770


	//   ....[4]....
        /*022c*/ 	.word	0x00003c60


	//   ....[5]....
        /*0230*/ 	.word	0x00003fd0


	//   ....[6]....
        /*0234*/ 	.word	0x00006100


	//   ....[7]....
        /*0238*/ 	.word	0x00006150


	//   ....[8]....
        /*023c*/ 	.word	0x000063b0


	//   ....[9]....
        /*0240*/ 	.word	0x00006420


	//   ....[10]....
        /*0244*/ 	.word	0x00009940


	//   ....[11]....
        /*0248*/ 	.word	0x00009bb0


	//----- nvinfo : EIATTR_VRC_CTA_INIT_COUNT
	.align		4
.L_77:
        /*024c*/ 	.byte	0x02, 0x4a
        /*024e*/ 	.byte	0x80
	.zero		1


	//----- nvinfo : EIATTR_MBARRIER_INSTR_OFFSETS
	.align		4
        /*0250*/ 	.byte	0x04, 0x39
        /*0252*/ 	.short	(.L_79 - .L_78)


	//   ....[0]....
.L_78:
        /*0254*/ 	.word	0x00001ed0
        /*0258*/ 	.word	0x000000ff
        /*025c*/ 	.word	0x00014000
        /*0260*/ 	.short	0x0100
        /*0262*/ 	.byte	0x04
	.zero		1


	//   ....[1]....
        /*0264*/ 	.word	0x00002720
        /*0268*/ 	.word	0x000000ff
        /*026c*/ 	.word	0x00014008
        /*0270*/ 	.short	0x0100
        /*0272*/ 	.byte	0x04
	.zero		1


	//   ....[2]....
        /*0274*/ 	.word	0x00002a20
        /*0278*/ 	.word	0x000000ff
        /*027c*/ 	.word	0x0000c000
        /*0280*/ 	.short	0x0100
        /*0282*/ 	.byte	0x04
	.zero		1


	//   ....[3]....
        /*0284*/ 	.word	0x00003020
        /*0288*/ 	.word	0x000000ff
        /*028c*/ 	.word	0x0000c000
        /*0290*/ 	.short	0x010a
        /*0292*/ 	.byte	0x04
	.zero		1


	//   ....[4]....
        /*0294*/ 	.word	0x000031e0
        /*0298*/ 	.word	0x000000ff
        /*029c*/ 	.word	0x0000c000
        /*02a0*/ 	.short	0x0108
        /*02a2*/ 	.byte	0x04
	.zero		1


	//   ....[5]....
        /*02a4*/ 	.word	0x000059e0
        /*02a8*/ 	.word	0x000000ff
        /*02ac*/ 	.word	0x00014010
        /*02b0*/ 	.short	0x0100
        /*02b2*/ 	.byte	0x04
	.zero		1


	//   ....[6]....
        /*02b4*/ 	.word	0x00005d40
        /*02b8*/ 	.word	0x000000ff
        /*02bc*/ 	.word	0x00014010
        /*02c0*/ 	.short	0x010a
        /*02c2*/ 	.byte	0x04
	.zero		1


	//   ....[7]....
        /*02c4*/ 	.word	0x00005eb0
        /*02c8*/ 	.word	0x000000ff
        /*02cc*/ 	.word	0x00014010
        /*02d0*/ 	.short	0x0108
        /*02d2*/ 	.byte	0x04
	.zero		1


	//   ....[8]....
        /*02d4*/ 	.word	0x00006480
        /*02d8*/ 	.word	0x000000f2
        /*02dc*/ 	.word	0x00000000
        /*02e0*/ 	.short	0x010a
        /*02e2*/ 	.byte	0xff
	.zero		1


	//   ....[9]....
        /*02e4*/ 	.word	0x00007260
        /*02e8*/ 	.word	0x000000f2
        /*02ec*/ 	.word	0x00000000
        /*02f0*/ 	.short	0x010a
        /*02f2*/ 	.byte	0xff
	.zero		1


	//   ....[10]....
        /*02f4*/ 	.word	0x000073d0
        /*02f8*/ 	.word	0x000000ff
        /*02fc*/ 	.word	0x00014000
        /*0300*/ 	.short	0x0108
        /*0302*/ 	.byte	0x04
	.zero		1


	//   ....[11]....
        /*0304*/ 	.word	0x000074f0
        /*0308*/ 	.word	0x000000ff
        /*030c*/ 	.word	0x00014008
        /*0310*/ 	.short	0x0108
        /*0312*/ 	.byte	0x04
	.zero		1


	//   ....[12]....
        /*0314*/ 	.word	0x00009bd0
        /*0318*/ 	.word	0x000000ff
        /*031c*/ 	.word	0x0000c000
        /*0320*/ 	.short	0x010a
        /*0322*/ 	.byte	0x04
	.zero		1


	//   ....[13]....
        /*0324*/ 	.word	0x00009c00
        /*0328*/ 	.word	0x000000ff
        /*032c*/ 	.word	0x00014010
        /*0330*/ 	.short	0x010a
        /*0332*/ 	.byte	0x04
	.zero		1


	//   ....[14]....
        /*0334*/ 	.word	0x00009c30
        /*0338*/ 	.word	0x000000f2
        /*033c*/ 	.word	0x00000000
        /*0340*/ 	.short	0x010a
        /*0342*/ 	.byte	0xff
	.zero		1


	//   ....[15]....
        /*0344*/ 	.word	0x00009c60
        /*0348*/ 	.word	0x000000f2
        /*034c*/ 	.word	0x00000000
        /*0350*/ 	.short	0x010a
        /*0352*/ 	.byte	0xff
	.zero		1


	//----- nvinfo : EIATTR_NUM_MBARRIERS
	.align		4
.L_79:
        /*0354*/ 	.byte	0x03, 0x38
        /*0356*/ 	.short	0xffff


	//----- nvinfo : EIATTR_EXIT_INSTR_OFFSETS
	.align		4
        /*0358*/ 	.byte	0x04, 0x1c
        /*035a*/ 	.short	(.L_81 - .L_80)


	//   ....[0]....
.L_80:
        /*035c*/ 	.word	0x00009bc0


	//----- nvinfo : EIATTR_REQNTID
	.align		4
.L_81:
        /*0360*/ 	.byte	0x04, 0x10
        /*0362*/ 	.short	(.L_83 - .L_82)
.L_82:
        /*0364*/ 	.word	0x00000100
        /*0368*/ 	.word	0x00000001
        /*036c*/ 	.word	0x00000001


	//----- nvinfo : EIATTR_CRS_STACK_SIZE
	.align		4
.L_83:
        /*0370*/ 	.byte	0x04, 0x1e
        /*0372*/ 	.short	(.L_85 - .L_84)
.L_84:
        /*0374*/ 	.word	0x00000000


	//----- nvinfo : EIATTR_CBANK_PARAM_SIZE
	.align		4
.L_85:
        /*0378*/ 	.byte	0x03, 0x19
        /*037a*/ 	.short	0x0088


	//----- nvinfo : EIATTR_PARAM_CBANK
	.align		4
        /*037c*/ 	.byte	0x04, 0x0a
        /*037e*/ 	.short	(.L_87 - .L_86)
	.align		4
.L_86:
        /*0380*/ 	.word	index@(.nv.constant0.attn_fwd)
        /*0384*/ 	.short	0x0380
        /*0386*/ 	.short	0x0088


	//----- nvinfo : EIATTR_SW_WAR
	.align		4
.L_87:
        /*0388*/ 	.byte	0x04, 0x36
        /*038a*/ 	.short	(.L_89 - .L_88)
.L_88:
        /*038c*/ 	.word	0x00000008
.L_89:


//--------------------- .nv.compat                --------------------------
	.section	.nv.compat,"",@"SHT_CUDA_COMPAT_INFO"
	.align	4
        /*0000*/ 	.byte	0x02, 0x02, 0x02, 0x00, 0x02, 0x05, 0x05, 0x00, 0x02, 0x03, 0x00, 0x00, 0x02, 0x06, 0x01, 0x00


//--------------------- .nv.callgraph             --------------------------
	.section	.nv.callgraph,"",@"SHT_CUDA_CALLGRAPH"
	.align	4
	.sectionentsize	8
	.align		4
        /*0000*/ 	.word	0x00000000
	.align		4
        /*0004*/ 	.word	0xffffffff
	.align		4
        /*0008*/ 	.word	0x00000000
	.align		4
        /*000c*/ 	.word	0xfffffffe
	.align		4
        /*0010*/ 	.word	0x00000000
	.align		4
        /*0014*/ 	.word	0xfffffffd
	.align		4
        /*0018*/ 	.word	0x00000000
	.align		4
        /*001c*/ 	.word	0xfffffffc


//--------------------- .nv.constant4             --------------------------
	.section	.nv.constant4,"a",@progbits
	.align	8
	.align		8
.nv.constant4:
        /*0000*/ 	.dword	_$_str


//--------------------- .text.attn_fwd            --------------------------
	.section	.text.attn_fwd,"ax",@progbits
	.align	128
        .global         attn_fwd
        .type           attn_fwd,@function
        .size           attn_fwd,(.L_x_31 - attn_fwd)
        .other          attn_fwd,@"STO_CUDA_ENTRY STV_DEFAULT"
attn_fwd:
.text.attn_fwd:
[----:B------:R-:W0:Y:S01]  /*0000*/  LDC R1, c[0x0][0x37c] ;  /* 0x0000df00ff017b82 */ /* 0x000e220000000800 */
[----:B------:R-:W1:Y:S02]  /*0010*/  S2R R2, SR_TID.X ;  /* 0x0000000000027919 */ /* 0x000e640000002100 */
[----:B-1----:R-:W-:-:S13]  /*0020*/  ISETP.GE.U32.AND P0, PT, R2, 0x20, PT ;  /* 0x000000200200780c */ /* 0x002fda0003f06070 */
[----:B------:R-:W-:Y:S02]  /*0030*/  VOTEU.ANY UP0, P0 ;  /* 0x0000000000ff7886 */ /* 0x000fe40000000100 */
[----:B0-----:R-:W-:Y:S05]  /*0040*/  BRA.U UP0, `(.L_x_0) ;  /* 0x0000000100b87547 */ /* 0x001fea000b800000 */
[----:B------:R-:W0:Y:S01]  /*0050*/  S2UR UR6, SR_CgaCtaId ;  /* 0x00000000000679c3 */ /* 0x000e220000008800 */
[----:B------:R-:W-:Y:S01]  /*0060*/  NOP ;  /* 0x0000000000007918 */ /* 0x000fe20000000000 */
[----:B------:R-:W-:Y:S02]  /*0070*/  UMOV UR4, 0x40 ;  /* 0x0000004000047882 */ /* 0x000fe40000000000 */
[----:B0-----:R-:W-:-:S09]  /*0080*/  ULEA UR4, UR6, UR4, 0x18 ;  /* 0x0000000406047291 */ /* 0x001fd2000f8ec0ff */
[----:B------:R-:W0:Y:S01]  /*0090*/  LDS.U8 R0, [UR4] ;  /* 0x00000004ff007984 */ /* 0x000e220008000000 */
[----:B------:R-:W-:Y:S02]  /*00a0*/  UMOV UR4, 0x400 ;  /* 0x0000040000047882 */ /* 0x000fe40000000000 */
[----:B------:R-:W-:Y:S01]  /*00b0*/  ULEA UR4, UR6, UR4, 0x18 ;  /* 0x0000000406047291 */ /* 0x000fe2000f8ec0ff */
[----:B0-----:R-:W-:-:S13]  /*00c0*/  ISETP.NE.AND P0, PT, R0, RZ, PT ;  /* 0x000000ff0000720c */ /* 0x001fda0003f05270 */
[----:B------:R-:W-:Y:S05]  /*00d0*/  @P0 BRA `(.L_x_1) ;  /* 0x00000000007c0947 */ /* 0x000fea0003800000 */
[----:B------:R-:W-:-:S13]  /*00e0*/  ELECT P0, URZ, PT ;  /* 0x0000000000ff782f */ /* 0x000fda0003800000 */
[----:B------:R-:W-:Y:S05]  /*00f0*/  @!P0 BRA `(.L_x_2) ;  /* 0x0000000000848947 */ /* 0x000fea0003800000 */
[----:B------:R-:W-:Y:S01]  /*0100*/  UMOV UR5, 0x10 ;  /* 0x0000001000057882 */ /* 0x000fe20000000000 */
[----:B------:R-:W-:Y:S02]  /*0110*/  IMAD.MOV.U32 R5, RZ, RZ, 0x1 ;  /* 0x00000001ff057424 */ /* 0x000fe400078e00ff */
[----:B------:R-:W-:Y:S02]  /*0120*/  IMAD.MOV.U32 R3, RZ, RZ, 0xffff ;  /* 0x0000ffffff037424 */ /* 0x000fe400078e00ff */
[----:B------:R-:W-:Y:S04]  /*0130*/  DEPBAR.LE SB0, 0x36 ;  /* 0x00008d800000791a */ /* 0x000fe80000000000 */
[----:B------:R-:W0:Y:S02]  /*0140*/  UTCATOMSWS.FIND_AND_SET.ALIGN UP1, UR5, UR5 ;  /* 0x00000005000575e3 */ /* 0x000e240008020800 */
[----:B0-----:R-:W-:-:S04]  /*0150*/  PLOP3.LUT P0, PT, PT, PT, UP1, 0x80, 0x8 ;  /* 0x000000000008781c */ /* 0x001fc80003f0f018 */
[----:B------:R-:W-:-:S04]  /*0160*/  SEL R0, RZ, 0xffffffff, !P0 ;  /* 0xffffffffff007807 */ /* 0x000fc80004000000 */
[----:B------:R-:W-:Y:S01]  /*0170*/  ISETP.NE.AND P0, PT, R0, RZ, PT ;  /* 0x000000ff0000720c */ /* 0x000fe20003f05270 */
[----:B------:R-:W-:-:S12]  /*0180*/  IMAD.U32 R0, RZ, RZ, UR5 ;  /* 0x00000005ff007e24 */ /* 0x000fd8000f8e00ff */
[----:B------:R-:W-:Y:S05]  /*0190*/  @P0 BRA `(.L_x_3) ;  /* 0x0000000000240947 */ /* 0x000fea0003800000 */
.L_x_4:
[----:B------:R-:W-:Y:S05]  /*01a0*/  NANOSLEEP 0x64 ;  /* 0x000000640000795d */ /* 0x000fea0003800000 */
[----:B------:R-:W-:-:S05]  /*01b0*/  UMOV UR5, 0x10 ;  /* 0x0000001000057882 */ /* 0x000fca0000000000 */
[----:B------:R-:W-:Y:S04]  /*01c0*/  DEPBAR.LE SB0, 0x36 ;  /* 0x00008d800000791a */ /* 0x000fe80000000000 */
[----:B------:R-:W0:Y:S02]  /*01d0*/  UTCATOMSWS.FIND_AND_SET.ALIGN UP1, UR5, UR5 ;  /* 0x00000005000575e3 */ /* 0x000e240008020800 */
[----:B0-----:R-:W-:-:S04]  /*01e0*/  PLOP3.LUT P0, PT, PT, PT, UP1, 0x80, 0x8 ;  /* 0x000000000008781c */ /* 0x001fc80003f0f018 */
[----:B------:R-:W-:-:S04]  /*01f0*/  SEL R0, RZ, 0xffffffff, !P0 ;  /* 0xffffffffff007807 */ /* 0x000fc80004000000 */
[----:B------:R-:W-:Y:S01]  /*0200*/  ISETP.NE.AND P0, PT, R0, RZ, PT ;  /* 0x000000ff0000720c */ /* 0x000fe20003f05270 */
[----:B------:R-:W-:-:S12]  /*0210*/  IMAD.U32 R0, RZ, RZ, UR5 ;  /* 0x00000005ff007e24 */ /* 0x000fd8000f8e00ff */
[----:B------:R-:W-:Y:S05]  /*0220*/  @!P0 BRA `(.L_x_4) ;  /* 0xfffffffc00dc8947 */ /* 0x000fea000383ffff */
.L_x_3:
[C---:B------:R-:W-:Y:S01]  /*0230*/  VIADD R4, R0.reuse, 0x10 ;  /* 0x0000001000047836 */ /* 0x040fe20000000000 */
[----:B------:R-:W-:Y:S01]  /*0240*/  UMOV UR5, 0x50 ;  /* 0x0000005000057882 */ /* 0x000fe20000000000 */
[----:B------:R-:W-:Y:S01]  /*0250*/  SHF.L.U32 R3, R3, R0, RZ ;  /* 0x0000000003037219 */ /* 0x000fe200000006ff */
[----:B------:R-:W-:Y:S01]  /*0260*/  ULEA UR5, UR6, UR5, 0x18 ;  /* 0x0000000506057291 */ /* 0x000fe2000f8ec0ff */
[----:B------:R-:W-:Y:S01]  /*0270*/  IMAD.SHL.U32 R0, R0, 0x20, RZ ;  /* 0x0000002000007824 */ /* 0x000fe200078e00ff */
[----:B------:R-:W-:-:S04]  /*0280*/  SHF.L.U32 R4, R5, R4, RZ ;  /* 0x0000000405047219 */ /* 0x000fc800000006ff */
[----:B------:R-:W-:-:S05]  /*0290*/  LOP3.LUT R3, R4, R3, RZ, 0xfc, !PT ;  /* 0x0000000304037212 */ /* 0x000fca00078efcff */
[----:B------:R0:W-:Y:S04]  /*02a0*/  ATOMS.OR RZ, [UR5], R3 ;  /* 0x00000003ffff798c */ /* 0x0001e8000b000005 */
[----:B------:R0:W-:Y:S01]  /*02b0*/  STS [UR4], R0 ;  /* 0x00000000ff007988 */ /* 0x0001e20008000804 */
[----:B------:R-:W-:Y:S05]  /*02c0*/  BRA `(.L_x_2) ;  /* 0x0000000000107947 */ /* 0x000fea0003800000 */
.L_x_1:
[----:B------:R-:W-:Y:S01]  /*02d0*/  IMAD.MOV.U32 R0, RZ, RZ, -0x1 ;  /* 0xffffffffff007424 */ /* 0x000fe200078e00ff */
[----:B------:R-:W-:-:S04]  /*02e0*/  MOV R4, 0x310 ;  /* 0x0000031000047802 */ /* 0x000fc80000000f00 */
[----:B------:R0:W-:Y:S03]  /*02f0*/  STS [UR4], R0 ;  /* 0x00000000ff007988 */ /* 0x0001e60008000804 */
[----:B0-----:R-:W-:Y:S05]  /*0300*/  CALL.REL.NOINC `($__internal_1_$__cuda_sm10x_tcgen05_guardrail_trap_phase_invalid_during_alloc) ;  /* 0x00000098006c7944 */ /* 0x001fea0003c00000 */
.L_x_2:
[----:B------:R-:W-:Y:S05]  /*0310*/  WARPSYNC.ALL ;  /* 0x0000000000007948 */ /* 0x000fea0003800000 */
[----:B------:R-:W-:Y:S01]  /*0320*/  NOP ;  /* 0x0000000000007918 */ /* 0x000fe20000000000 */
.L_x_0:
[----:B------:R-:W1:Y:S01]  /*0330*/  S2R R85, SR_CTAID.X ;  /* 0x0000000000557919 */ /* 0x000e620000002500 */
[----:B------:R-:W2:Y:S01]  /*0340*/  S2UR UR73, SR_CTAID.Y ;  /* 0x00000000004979c3 */ /* 0x000ea20000002600 */
[----:B------:R-:W2:Y:S01]  /*0350*/  LDCU.64 UR6, c[0x0][0x3b0] ;  /* 0x00007600ff0677ac */ /* 0x000ea20008000a00 */
[----:B------:R-:W-:Y:S01]  /*0360*/  SHF.R.U32.HI R4, RZ, 0x6, R2 ;  /* 0x00000006ff047819 */ /* 0x000fe20000011602 */
[----:B------:R-:W-:-:S03]  /*0370*/  UMOV UR4, 0x400 ;  /* 0x0000040000047882 */ /* 0x000fc60000000000 */
[----:B------:R-:W-:Y:S01]  /*0380*/  SGXT.U32 R4, R4, 0x2 ;  /* 0x000000020404781a */ /* 0x000fe20000000000 */
[----:B------:R-:W3:Y:S01]  /*0390*/  LDCU.64 UR10, c[0x0][0x358] ;  /* 0x00006b00ff0a77ac */ /* 0x000ee20008000a00 */
[----:B------:R-:W4:Y:S08]  /*03a0*/  LDC R7, c[0x0][0x3b8] ;  /* 0x0000ee00ff077b82 */ /* 0x000f300000000800 */
[----:B------:R-:W0:Y:S08]  /*03b0*/  LDC.64 R8, c[0x0][0x380] ;  /* 0x0000e000ff087b82 */ /* 0x000e300000000a00 */
[----:B------:R-:W0:Y:S01]  /*03c0*/  S2UR UR8, SR_CgaCtaId ;  /* 0x00000000000879c3 */ /* 0x000e220000008800 */
[----:B--2---:R-:W-:-:S04]  /*03d0*/  UIMAD UR6, UR73, UR6, URZ ;  /* 0x00000006490672a4 */ /* 0x004fc8000f8e02ff */
[----:B------:R-:W-:Y:S01]  /*03e0*/  USHF.L.U32 UR5, UR6, 0x1, URZ ;  /* 0x0000000106057899 */ /* 0x000fe200080006ff */
[----:B-1----:R-:W-:Y:S02]  /*03f0*/  IMAD.SHL.U32 R85, R85, 0x40, RZ ;  /* 0x0000004055557824 */ /* 0x002fe400078e00ff */
[----:B------:R-:W1:Y:S01]  /*0400*/  LDC.64 R86, c[0x0][0x388] ;  /* 0x0000e200ff567b82 */ /* 0x000e620000000a00 */
[----:B----4-:R-:W-:Y:S02]  /*0410*/  IMAD R4, R4, R7, RZ ;  /* 0x0000000704047224 */ /* 0x010fe400078e02ff */
[----:B------:R-:W-:Y:S02]  /*0420*/  LOP3.LUT R68, R85, 0x3f, R2, 0xf8, !PT ;  /* 0x0000003f55447812 */ /* 0x000fe400078ef802 */
[----:B------:R-:W-:-:S03]  /*0430*/  IMAD R6, R7, 0x4, R4 ;  /* 0x0000000407067824 */ /* 0x000fc600078e0204 */
[----:B0-----:R-:W-:Y:S01]  /*0440*/  IMAD R0, R68, UR7, RZ ;  /* 0x0000000744007c24 */ /* 0x001fe2000f8e02ff */
[----:B------:R-:W-:-:S03]  /*0450*/  UIMAD.WIDE UR6, UR6, 0x2, URZ ;  /* 0x00000002060678a5 */ /* 0x000fc6000f8e02ff */
[C---:B------:R-:W-:Y:S02]  /*0460*/  IMAD.SHL.U32 R3, R0.reuse, 0x2, RZ ;  /* 0x0000000200037824 */ /* 0x040fe400078e00ff */
[----:B------:R-:W-:Y:S01]  /*0470*/  IMAD.HI R0, R0, 0x2, RZ ;  /* 0x0000000200007827 */ /* 0x000fe200078e02ff */
[----:B------:R-:W-:Y:S01]  /*0480*/  ULEA UR4, UR8, UR4, 0x18 ;  /* 0x0000000408047291 */ /* 0x000fe2000f8ec0ff */
[----:B------:R-:W-:Y:S01]  /*0490*/  BAR.SYNC.DEFER_BLOCKING 0x0 ;  /* 0x0000000000007b1d */ /* 0x000fe20000010000 */
[----:B------:R-:W-:-:S04]  /*04a0*/  IADD3 R8, P0, P1, R3, UR5, R8 ;  /* 0x0000000503087c10 */ /* 0x000fc8000f91e008 */
[----:B------:R-:W-:Y:S01]  /*04b0*/  IADD3.X R5, PT, PT, R0, UR7, R9, P0, P1 ;  /* 0x0000000700057c10 */ /* 0x000fe200087e2409 */
[C---:B------:R-:W-:Y:S01]  /*04c0*/  IMAD R0, R7.reuse, 0x4, R6 ;  /* 0x0000000407007824 */ /* 0x040fe200078e0206 */
[-C--:B------:R-:W-:Y:S01]  /*04d0*/  LEA R10, P0, R4, R8.reuse, 0x1 ;  /* 0x00000008040a7211 */ /* 0x080fe200078008ff */
[----:B------:R-:W0:Y:S02]  /*04e0*/  LDCU UR5, c[0x0][0x3c8] ;  /* 0x00007900ff0577ac */ /* 0x000e240008000800 */
[C---:B------:R-:W-:Y:S01]  /*04f0*/  IMAD R18, R7.reuse, 0x4, R0 ;  /* 0x0000000407127824 */ /* 0x040fe200078e0200 */
[----:B------:R-:W-:Y:S02]  /*0500*/  LEA R14, P1, R0, R8, 0x1 ;  /* 0x00000008000e7211 */ /* 0x000fe400078208ff */
[-C--:B------:R-:W-:Y:S01]  /*0510*/  LEA.HI.X.SX32 R11, R4, R5.reuse, 0x1, P0 ;  /* 0x00000005040b7211 */ /* 0x080fe200000f0eff */
[----:B------:R-:W-:Y:S01]  /*0520*/  IMAD R20, R7, 0x4, R18 ;  /* 0x0000000407147824 */ /* 0x000fe200078e0212 */
[----:B------:R-:W-:-:S02]  /*0530*/  LEA.HI.X.SX32 R15, R0, R5, 0x1, P1 ;  /* 0x00000005000f7211 */ /* 0x000fc400008f0eff */
[-C--:B------:R-:W-:Y:S01]  /*0540*/  LEA R12, P0, R6, R8.reuse, 0x1 ;  /* 0x00000008060c7211 */ /* 0x080fe200078008ff */
[----:B------:R-:W-:Y:S01]  /*0550*/  IMAD R24, R7, 0x4, R20 ;  /* 0x0000000407187824 */ /* 0x000fe200078e0214 */
[----:B------:R-:W2:Y:S01]  /*0560*/  LDS R67, [UR4] ;  /* 0x00000004ff437984 */ /* 0x000ea20008000800 */
[----:B------:R-:W-:Y:S01]  /*0570*/  BAR.SYNC.DEFER_BLOCKING 0x0 ;  /* 0x0000000000007b1d */ /* 0x000fe20000010000 */
[-C--:B------:R-:W-:Y:S02]  /*0580*/  LEA R16, P1, R18, R8.reuse, 0x1 ;  /* 0x0000000812107211 */ /* 0x080fe400078208ff */
[-C--:B------:R-:W-:Y:S02]  /*0590*/  LEA.HI.X.SX32 R13, R6, R5.reuse, 0x1, P0 ;  /* 0x00000005060d7211 */ /* 0x080fe400000f0eff */
[----:B------:R-:W-:Y:S02]  /*05a0*/  LEA.HI.X.SX32 R17, R18, R5, 0x1, P1 ;  /* 0x0000000512117211 */ /* 0x000fe400008f0eff */
[----:B------:R-:W-:-:S02]  /*05b0*/  LEA R18, P0, R20, R8, 0x1 ;  /* 0x0000000814127211 */ /* 0x000fc400078008ff */
[C---:B------:R-:W-:Y:S02]  /*05c0*/  LEA R26, R7.reuse, R24, 0x2 ;  /* 0x00000018071a7211 */ /* 0x040fe400078e10ff */
[-C--:B------:R-:W-:Y:S02]  /*05d0*/  LEA.HI.X.SX32 R19, R20, R5.reuse, 0x1, P0 ;  /* 0x0000000514137211 */ /* 0x080fe400000f0eff */
[-C--:B------:R-:W-:Y:S01]  /*05e0*/  LEA R20, P0, R24, R8.reuse, 0x1 ;  /* 0x0000000818147211 */ /* 0x080fe200078008ff */
[C---:B------:R-:W-:Y:S01]  /*05f0*/  IMAD R28, R7.reuse, 0x4, R26 ;  /* 0x00000004071c7824 */ /* 0x040fe200078e021a */
[-C--:B------:R-:W-:Y:S02]  /*0600*/  LEA R22, P1, R26, R8.reuse, 0x1 ;  /* 0x000000081a167211 */ /* 0x080fe400078208ff */
[-C--:B------:R-:W-:Y:S02]  /*0610*/  LEA.HI.X.SX32 R21, R24, R5.reuse, 0x1, P0 ;  /* 0x0000000518157211 */ /* 0x080fe400000f0eff */
[-C--:B------:R-:W-:Y:S01]  /*0620*/  LEA.HI.X.SX32 R23, R26, R5.reuse, 0x1, P1 ;  /* 0x000000051a177211 */ /* 0x080fe200008f0eff */
[C---:B------:R-:W-:Y:S01]  /*0630*/  IMAD R26, R7.reuse, 0x4, R28 ;  /* 0x00000004071a7824 */ /* 0x040fe200078e021c */
[CC--:B------:R-:W-:Y:S01]  /*0640*/  LEA R24, P0, R28.reuse, R8.reuse, 0x1 ;  /* 0x000000081c187211 */ /* 0x0c0fe200078008ff */
[----:B---3--:R3:W5:Y:S03]  /*0650*/  LDG.E.U16 R4, desc[UR10][R14.64] ;  /* 0x0000000a0e047981 */ /* 0x008766000c1e1500 */
[----:B------:R-:W-:Y:S01]  /*0660*/  LEA.HI.X.SX32 R25, R28, R5, 0x1, P0 ;  /* 0x000000051c197211 */ /* 0x000fe200000f0eff */
[----:B------:R-:W-:Y:S01]  /*0670*/  IMAD R28, R7, 0x4, R26 ;  /* 0x00000004071c7824 */ /* 0x000fe200078e021a */
[----:B------:R-:W5:Y:S04]  /*0680*/  LDG.E.U16 R0, desc[UR10][R10.64] ;  /* 0x0000000a0a007981 */ /* 0x000f68000c1e1500 */
[----:B------:R4:W5:Y:S01]  /*0690*/  LDG.E.U16 R6, desc[UR10][R16.64] ;  /* 0x0000000a10067981 */ /* 0x000962000c1e1500 */
[----:B---3--:R-:W-:-:S03]  /*06a0*/  LEA R14, P0, R26, R8, 0x1 ;  /* 0x000000081a0e7211 */ /* 0x008fc600078008ff */
[----:B------:R-:W5:Y:S01]  /*06b0*/  LDG.E.U16 R9, desc[UR10][R20.64] ;  /* 0x0000000a14097981 */ /* 0x000f62000c1e1500 */
[----:B------:R-:W-:Y:S01]  /*06c0*/  LEA.HI.X.SX32 R15, R26, R5, 0x1, P0 ;  /* 0x000000051a0f7211 */ /* 0x000fe200000f0eff */
[C---:B------:R-:W-:Y:S02]  /*06d0*/  IMAD R26, R7.reuse, 0x4, R28 ;  /* 0x00000004071a7824 */ /* 0x040fe400078e021c */
[----:B------:R3:W5:Y:S01]  /*06e0*/  LDG.E.U16 R10, desc[UR10][R18.64] ;  /* 0x0000000a120a7981 */ /* 0x000762000c1e1500 */
[-C--:B----4-:R-:W-:Y:S01]  /*06f0*/  LEA R16, P0, R28, R8.reuse, 0x1 ;  /* 0x000000081c107211 */ /* 0x090fe200078008ff */
[----:B------:R-:W-:Y:S02]  /*0700*/  IMAD R30, R7, 0x4, R26 ;  /* 0x00000004071e7824 */ /* 0x000fe400078e021a */
[----:B------:R-:W5:Y:S04]  /*0710*/  LDG.E.U16 R3, desc[UR10][R12.64] ;  /* 0x0000000a0c037981 */ /* 0x000f68000c1e1500 */
[----:B------:R-:W5:Y:S01]  /*0720*/  LDG.E.U16 R11, desc[UR10][R24.64] ;  /* 0x0000000a180b7981 */ /* 0x000f62000c1e1500 */
[----:B---3--:R-:W-:-:S02]  /*0730*/  LEA R18, P1, R26, R8, 0x1 ;  /* 0x000000081a127211 */ /* 0x008fc400078208ff */
[-C--:B------:R-:W-:Y:S01]  /*0740*/  LEA.HI.X.SX32 R17, R28, R5.reuse, 0x1, P0 ;  /* 0x000000051c117211 */ /* 0x080fe200000f0eff */
[----:B------:R-:W5:Y:S01]  /*0750*/  LDG.E.U16 R14, desc[UR10][R14.64] ;  /* 0x0000000a0e0e7981 */ /* 0x000f62000c1e1500 */
[-C--:B------:R-:W-:Y:S01]  /*0760*/  LEA.HI.X.SX32 R19, R26, R5.reuse, 0x1, P1 ;  /* 0x000000051a137211 */ /* 0x080fe200008f0eff */
[C---:B------:R-:W-:Y:S01]  /*0770*/  IMAD R26, R7.reuse, 0x4, R30 ;  /* 0x00000004071a7824 */ /* 0x040fe200078e021e */
[C---:B------:R-:W-:Y:S01]  /*0780*/  LEA R20, P0, R30.reuse, R8, 0x1 ;  /* 0x000000081e147211 */ /* 0x040fe200078008ff */
[----:B------:R3:W5:Y:S02]  /*0790*/  LDG.E.U16 R12, desc[UR10][R22.64] ;  /* 0x0000000a160c7981 */ /* 0x000764000c1e1500 */
[C---:B------:R-:W-:Y:S01]  /*07a0*/  IMAD R28, R7.reuse, 0x4, R26 ;  /* 0x00000004071c7824 */ /* 0x040fe200078e021a */
[----:B------:R-:W-:Y:S01]  /*07b0*/  LEA.HI.X.SX32 R21, R30, R5, 0x1, P0 ;  /* 0x000000051e157211 */ /* 0x000fe200000f0eff */
[----:B------:R4:W5:Y:S02]  /*07c0*/  LDG.E.U16 R13, desc[UR10][R16.64] ;  /* 0x0000000a100d7981 */ /* 0x000964000c1e1500 */
[----:B------:R-:W-:-:S02]  /*07d0*/  IMAD R30, R7, 0x4, R28 ;  /* 0x00000004071e7824 */ /* 0x000fc400078e021c */
[----:B------:R0:W5:Y:S01]  /*07e0*/  LDG.E.U16 R34, desc[UR10][R18.64] ;  /* 0x0000000a12227981 */ /* 0x000162000c1e1500 */
[CC--:B---3--:R-:W-:Y:S01]  /*07f0*/  LEA R22, P0, R26.reuse, R8.reuse, 0x1 ;  /* 0x000000081a167211 */ /* 0x0c8fe200078008ff */
[C---:B------:R-:W-:Y:S02]  /*0800*/  IMAD R32, R7.reuse, 0x4, R30 ;  /* 0x0000000407207824 */ /* 0x040fe400078e021e */
[----:B------:R3:W5:Y:S01]  /*0810*/  LDG.E.U16 R15, desc[UR10][R20.64] ;  /* 0x0000000a140f7981 */ /* 0x000762000c1e1500 */
[-C--:B------:R-:W-:Y:S02]  /*0820*/  LEA.HI.X.SX32 R23, R26, R5.reuse, 0x1, P0 ;  /* 0x000000051a177211 */ /* 0x080fe400000f0eff */
[-C--:B------:R-:W-:Y:S02]  /*0830*/  LEA R24, P0, R28, R8.reuse, 0x1 ;  /* 0x000000081c187211 */ /* 0x080fe400078008ff */
[-C--:B------:R-:W-:Y:S01]  /*0840*/  LEA R26, P1, R30, R8.reuse, 0x1 ;  /* 0x000000081e1a7211 */ /* 0x080fe200078208ff */
[----:B------:R1:W5:Y:S01]  /*0850*/  LDG.E.U16 R36, desc[UR10][R22.64] ;  /* 0x0000000a16247981 */ /* 0x000362000c1e1500 */
[----:B------:R-:W-:Y:S01]  /*0860*/  LEA.HI.X.SX32 R25, R28, R5, 0x1, P0 ;  /* 0x000000051c197211 */ /* 0x000fe200000f0eff */
[----:B------:R-:W-:Y:S01]  /*0870*/  IMAD R28, R7, 0x4, R32 ;  /* 0x00000004071c7824 */ /* 0x000fe200078e0220 */
[----:B----4-:R-:W-:-:S02]  /*0880*/  LEA R16, P0, R32, R8, 0x1 ;  /* 0x0000000820107211 */ /* 0x010fc400078008ff */
[-C--:B------:R-:W-:Y:S01]  /*0890*/  LEA.HI.X.SX32 R27, R30, R5.reuse, 0x1, P1 ;  /* 0x000000051e1b7211 */ /* 0x080fe200008f0eff */
[----:B------:R-:W5:Y:S01]  /*08a0*/  LDG.E.U16 R31, desc[UR10][R24.64] ;  /* 0x0000000a181f7981 */ /* 0x000f62000c1e1500 */
[-C--:B------:R-:W-:Y:S01]  /*08b0*/  LEA.HI.X.SX32 R17, R32, R5.reuse, 0x1, P0 ;  /* 0x0000000520117211 */ /* 0x080fe200000f0eff */
[C---:B------:R-:W-:Y:S01]  /*08c0*/  IMAD R30, R7.reuse, 0x4, R28 ;  /* 0x00000004071e7824 */ /* 0x040fe200078e021c */
[CC--:B0-----:R-:W-:Y:S01]  /*08d0*/  LEA R18, P0, R28.reuse, R8.reuse, 0x1 ;  /* 0x000000081c127211 */ /* 0x0c1fe200078008ff */
[----:B------:R0:W5:Y:S03]  /*08e0*/  LDG.E.U16 R38, desc[UR10][R26.64] ;  /* 0x0000000a1a267981 */ /* 0x000166000c1e1500 */
[-C--:B------:R-:W-:Y:S01]  /*08f0*/  LEA.HI.X.SX32 R19, R28, R5.reuse, 0x1, P0 ;  /* 0x000000051c137211 */ /* 0x080fe200000f0eff */
[C---:B------:R-:W-:Y:S01]  /*0900*/  IMAD R28, R7.reuse, 0x4, R30 ;  /* 0x00000004071c7824 */ /* 0x040fe200078e021e */
[-C--:B---3--:R-:W-:Y:S01]  /*0910*/  LEA R20, P0, R30, R8.reuse, 0x1 ;  /* 0x000000081e147211 */ /* 0x088fe200078008ff */
[----:B------:R3:W5:Y:S02]  /*0920*/  LDG.E.U16 R33, desc[UR10][R16.64] ;  /* 0x0000000a10217981 */ /* 0x000764000c1e1500 */
[----:B------:R-:W-:Y:S01]  /*0930*/  IMAD R32, R7, 0x4, R28 ;  /* 0x0000000407207824 */ /* 0x000fe200078e021c */
[----:B-1----:R-:W-:Y:S01]  /*0940*/  LEA R22, P1, R28, R8, 0x1 ;  /* 0x000000081c167211 */ /* 0x002fe200078208ff */
[----:B------:R1:W5:Y:S01]  /*0950*/  LDG.E.U16 R40, desc[UR10][R18.64] ;  /* 0x0000000a12287981 */ /* 0x000362000c1e1500 */
[----:B------:R-:W-:-:S02]  /*0960*/  LEA.HI.X.SX32 R21, R30, R5, 0x1, P0 ;  /* 0x000000051e157211 */ /* 0x000fc400000f0eff */
[C---:B0-----:R-:W-:Y:S02]  /*0970*/  LEA R26, R7.reuse, R32, 0x2 ;  /* 0x00000020071a7211 */ /* 0x041fe400078e10ff */
[-C--:B------:R-:W-:Y:S01]  /*0980*/  LEA R24, P0, R32, R8.reuse, 0x1 ;  /* 0x0000000820187211 */ /* 0x080fe200078008ff */
[----:B------:R0:W5:Y:S01]  /*0990*/  LDG.E.U16 R35, desc[UR10][R20.64] ;  /* 0x0000000a14237981 */ /* 0x000162000c1e1500 */
[-C--:B------:R-:W-:Y:S01]  /*09a0*/  LEA.HI.X.SX32 R23, R28, R5.reuse, 0x1, P1 ;  /* 0x000000051c177211 */ /* 0x080fe200008f0eff */
[C---:B------:R-:W-:Y:S01]  /*09b0*/  IMAD R28, R7.reuse, 0x4, R26 ;  /* 0x00000004071c7824 */ /* 0x040fe200078e021a */
[-C--:B------:R-:W-:Y:S02]  /*09c0*/  LEA.HI.X.SX32 R25, R32, R5.reuse, 0x1, P0 ;  /* 0x0000000520197211 */ /* 0x080fe400000f0eff */
[CC--:B---3--:R-:W-:Y:S01]  /*09d0*/  LEA R16, P0, R26.reuse, R8.reuse, 0x1 ;  /* 0x000000081a107211 */ /* 0x0c8fe200078008ff */
[C---:B------:R-:W-:Y:S01]  /*09e0*/  IMAD R30, R7.reuse, 0x4, R28 ;  /* 0x00000004071e7824 */ /* 0x040fe200078e021c */
[----:B------:R3:W5:Y:S02]  /*09f0*/  LDG.E.U16 R42, desc[UR10][R22.64] ;  /* 0x0000000a162a7981 */ /* 0x000764000c1e1500 */
[----:B------:R-:W-:Y:S01]  /*0a00*/  LEA.HI.X.SX32 R17, R26, R5, 0x1, P0 ;  /* 0x000000051a117211 */ /* 0x000fe200000f0eff */
[----:B------:R-:W-:Y:S01]  /*0a10*/  IMAD R32, R7, 0x4, R30 ;  /* 0x0000000407207824 */ /* 0x000fe200078e021e */
[-C--:B-1----:R-:W-:Y:S01]  /*0a20*/  LEA R18, P0, R28, R8.reuse, 0x1 ;  /* 0x000000081c127211 */ /* 0x082fe200078008ff */
[----:B------:R1:W5:Y:S01]  /*0a30*/  LDG.E.U16 R37, desc[UR10][R24.64] ;  /* 0x0000000a18257981 */ /* 0x000362000c1e1500 */
[----:B------:R-:W-:-:S02]  /*0a40*/  LEA R26, P1, R30, R8, 0x1 ;  /* 0x000000081e1a7211 */ /* 0x000fc400078208ff */
[-C--:B------:R-:W-:Y:S01]  /*0a50*/  LEA.HI.X.SX32 R19, R28, R5.reuse, 0x1, P0 ;  /* 0x000000051c137211 */ /* 0x080fe200000f0eff */
[C---:B------:R-:W-:Y:S01]  /*0a60*/  IMAD R28, R7.reuse, 0x4, R32 ;  /* 0x00000004071c7824 */ /* 0x040fe200078e0220 */
[-C--:B0-----:R-:W-:Y:S01]  /*0a70*/  LEA R20, P0, R32, R8.reuse, 0x1 ;  /* 0x0000000820147211 */ /* 0x081fe200078008ff */
[----:B------:R0:W5:Y:S01]  /*0a80*/  LDG.E.U16 R44, desc[UR10][R16.64] ;  /* 0x0000000a102c7981 */ /* 0x000162000c1e1500 */
[-C--:B------:R-:W-:Y:S02]  /*0a90*/  LEA.HI.X.SX32 R27, R30, R5.reuse, 0x1, P1 ;  /* 0x000000051e1b7211 */ /* 0x080fe400008f0eff */
[-C--:B------:R-:W-:Y:S01]  /*0aa0*/  LEA.HI.X.SX32 R21, R32, R5.reuse, 0x1, P0 ;  /* 0x0000000520157211 */ /* 0x080fe200000f0eff */
[C---:B------:R-:W-:Y:S01]  /*0ab0*/  IMAD R30, R7.reuse, 0x4, R28 ;  /* 0x00000004071e7824 */ /* 0x040fe200078e021c */
[CC--:B---3--:R-:W-:Y:S01]  /*0ac0*/  LEA R22, P0, R28.reuse, R8.reuse, 0x1 ;  /* 0x000000081c167211 */ /* 0x0c8fe200078008ff */
[----:B------:R3:W5:Y:S03]  /*0ad0*/  LDG.E.U16 R46, desc[UR10][R26.64] ;  /* 0x0000000a1a2e7981 */ /* 0x000766000c1e1500 */
[-C--:B------:R-:W-:Y:S01]  /*0ae0*/  LEA.HI.X.SX32 R23, R28, R5.reuse, 0x1, P0 ;  /* 0x000000051c177211 */ /* 0x080fe200000f0eff */
[C---:B------:R-:W-:Y:S01]  /*0af0*/  IMAD R28, R7.reuse, 0x4, R30 ;  /* 0x00000004071c7824 */ /* 0x040fe200078e021e */
[----:B------:R4:W5:Y:S03]  /*0b00*/  LDG.E.U16 R39, desc[UR10][R18.64] ;  /* 0x0000000a12277981 */ /* 0x000966000c1e1500 */
[C---:B------:R-:W-:Y:S01]  /*0b10*/  IMAD R32, R7.reuse, 0x4, R28 ;  /* 0x0000000407207824 */ /* 0x040fe200078e021c */
[-C--:B-1----:R-:W-:Y:S01]  /*0b20*/  LEA R24, P1, R28, R8.reuse, 0x1 ;  /* 0x000000081c187211 */ /* 0x082fe200078208ff */
[----:B------:R1:W5:Y:S01]  /*0b30*/  LDG.E.U16 R41, desc[UR10][R20.64] ;  /* 0x0000000a14297981 */ /* 0x000362000c1e1500 */
[-C--:B0-----:R-:W-:Y:S01]  /*0b40*/  LEA R16, P0, R30, R8.reuse, 0x1 ;  /* 0x000000081e107211 */ /* 0x081fe200078008ff */
[C---:B---3--:R-:W-:Y:S01]  /*0b50*/  IMAD R26, R7.reuse, 0x4, R32 ;  /* 0x00000004071a7824 */ /* 0x048fe200078e0220 */
[-C--:B------:R-:W-:Y:S01]  /*0b60*/  LEA.HI.X.SX32 R25, R28, R5.reuse, 0x1, P1 ;  /* 0x000000051c197211 */ /* 0x080fe200008f0eff */
[----:B------:R-:W5:Y:S01]  /*0b70*/  LDG.E.U16 R48, desc[UR10][R22.64] ;  /* 0x0000000a16307981 */ /* 0x000f62000c1e1500 */
[-C--:B------:R-:W-:Y:S01]  /*0b80*/  LEA.HI.X.SX32 R17, R30, R5.reuse, 0x1, P0 ;  /* 0x000000051e117211 */ /* 0x080fe200000f0eff */
[C---:B------:R-:W-:Y:S01]  /*0b90*/  IMAD R28, R7.reuse, 0x4, R26 ;  /* 0x00000004071c7824 */ /* 0x040fe200078e021a */
[CC--:B----4-:R-:W-:Y:S01]  /*0ba0*/  LEA R18, P0, R32.reuse, R8.reuse, 0x1 ;  /* 0x0000000820127211 */ /* 0x0d0fe200078008ff */
[----:B------:R0:W5:Y:S02]  /*0bb0*/  LDG.E.U16 R50, desc[UR10][R24.64] ;  /* 0x0000000a18327981 */ /* 0x000164000c1e1500 */
[C---:B------:R-:W-:Y:S01]  /*0bc0*/  IMAD R30, R7.reuse, 0x4, R28 ;  /* 0x00000004071e7824 */ /* 0x040fe200078e021c */
[----:B------:R-:W-:Y:S01]  /*0bd0*/  LEA.HI.X.SX32 R19, R32, R5, 0x1, P0 ;  /* 0x0000000520137211 */ /* 0x000fe200000f0eff */
[----:B------:R3:W5:Y:S01]  /*0be0*/  LDG.E.U16 R43, desc[UR10][R16.64] ;  /* 0x0000000a102b7981 */ /* 0x000762000c1e1500 */
[----:B-1----:R-:W-:Y:S01]  /*0bf0*/  LEA R20, P0, R26, R8, 0x1 ;  /* 0x000000081a147211 */ /* 0x002fe200078008ff */
[----:B------:R-:W-:-:S02]  /*0c00*/  IMAD R32, R7, 0x4, R30 ;  /* 0x0000000407207824 */ /* 0x000fc400078e021e */
[----:B------:R1:W5:Y:S01]  /*0c10*/  LDG.E.U16 R45, desc[UR10][R18.64] ;  /* 0x0000000a122d7981 */ /* 0x000362000c1e1500 */
[-C--:B------:R-:W-:Y:S01]  /*0c20*/  LEA.HI.X.SX32 R21, R26, R5.reuse, 0x1, P0 ;  /* 0x000000051a157211 */ /* 0x080fe200000f0eff */
[C---:B0-----:R-:W-:Y:S01]  /*0c30*/  IMAD R24, R7.reuse, 0x4, R32 ;  /* 0x0000000407187824 */ /* 0x041fe200078e0220 */
[-C--:B------:R-:W-:Y:S02]  /*0c40*/  LEA R22, P0, R28, R8.reuse, 0x1 ;  /* 0x000000081c167211 */ /* 0x080fe400078008ff */
[-C--:B------:R-:W-:Y:S01]  /*0c50*/  LEA R26, P1, R30, R8.reuse, 0x1 ;  /* 0x000000081e1a7211 */ /* 0x080fe200078208ff */
[----:B------:R0:W5:Y:S01]  /*0c60*/  LDG.E.U16 R52, desc[UR10][R20.64] ;  /* 0x0000000a14347981 */ /* 0x000162000c1e1500 */
[-C--:B------:R-:W-:Y:S01]  /*0c70*/  LEA.HI.X.SX32 R23, R28, R5.reuse, 0x1, P0 ;  /* 0x000000051c177211 */ /* 0x080fe200000f0eff */
[C---:B------:R-:W-:Y:S01]  /*0c80*/  IMAD R28, R7.reuse, 0x4, R24 ;  /* 0x00000004071c7824 */ /* 0x040fe200078e0218 */
[----:B---3--:R-:W-:Y:S02]  /*0c90*/  LEA R16, P0, R32, R8, 0x1 ;  /* 0x0000000820107211 */ /* 0x008fe400078008ff */
[----:B------:R-:W-:Y:S01]  /*0ca0*/  LEA.HI.X.SX32 R27, R30, R5, 0x1, P1 ;  /* 0x000000051e1b7211 */ /* 0x000fe200008f0eff */
[----:B------:R-:W5:Y:S01]  /*0cb0*/  LDG.E.U16 R47, desc[UR10][R22.64] ;  /* 0x0000000a162f7981 */ /* 0x000f62000c1e1500 */
[----:B------:R-:W-:-:S02]  /*0cc0*/  LEA R30, R7, R28, 0x2 ;  /* 0x0000001c071e7211 */ /* 0x000fc400078e10ff */
[-C--:B------:R-:W-:Y:S01]  /*0cd0*/  LEA.HI.X.SX32 R17, R32, R5.reuse, 0x1, P0 ;  /* 0x0000000520117211 */ /* 0x080fe200000f0eff */
[----:B------:R3:W5:Y:S01]  /*0ce0*/  LDG.E.U16 R54, desc[UR10][R26.64] ;  /* 0x0000000a1a367981 */ /* 0x000762000c1e1500 */
[CC--:B-1----:R-:W-:Y:S01]  /*0cf0*/  LEA R18, P0, R24.reuse, R8.reuse, 0x1 ;  /* 0x0000000818127211 */ /* 0x0c2fe200078008ff */
[C---:B------:R-:W-:Y:S02]  /*0d00*/  IMAD R32, R7.reuse, 0x4, R30 ;  /* 0x0000000407207824 */ /* 0x040fe400078e021e */
[----:B------:R1:W5:Y:S01]  /*0d10*/  LDG.E.U16 R49, desc[UR10][R16.64] ;  /* 0x0000000a10317981 */ /* 0x000362000c1e1500 */
[-C--:B------:R-:W-:Y:S02]  /*0d20*/  LEA.HI.X.SX32 R19, R24, R5.reuse, 0x1, P0 ;  /* 0x0000000518137211 */ /* 0x080fe400000f0eff */
[-C--:B0-----:R-:W-:Y:S01]  /*0d30*/  LEA R20, P0, R28, R8.reuse, 0x1 ;  /* 0x000000081c147211 */ /* 0x081fe200078008ff */
[C---:B---3--:R-:W-:Y:S01]  /*0d40*/  IMAD R26, R7.reuse, 0x4, R32 ;  /* 0x00000004071a7824 */ /* 0x048fe200078e0220 */
[-C--:B------:R-:W-:Y:S01]  /*0d50*/  LEA R24, P1, R30, R8.reuse, 0x1 ;  /* 0x000000081e187211 */ /* 0x080fe200078208ff */
[----:B------:R0:W5:Y:S01]  /*0d60*/  LDG.E.U16 R56, desc[UR10][R18.64] ;  /* 0x0000000a12387981 */ /* 0x000162000c1e1500 */
[----:B------:R-:W-:Y:S01]  /*0d70*/  LEA.HI.X.SX32 R21, R28, R5, 0x1, P0 ;  /* 0x000000051c157211 */ /* 0x000fe200000f0eff */
[----:B------:R-:W-:Y:S01]  /*0d80*/  IMAD R28, R7, 0x4, R26 ;  /* 0x00000004071c7824 */ /* 0x000fe200078e021a */
[----:B------:R-:W-:-:S02]  /*0d90*/  LEA R22, P0, R32, R8, 0x1 ;  /* 0x0000000820167211 */ /* 0x000fc400078008ff */
[-C--:B------:R-:W-:Y:S01]  /*0da0*/  LEA.HI.X.SX32 R25, R30, R5.reuse, 0x1, P1 ;  /* 0x000000051e197211 */ /* 0x080fe200008f0eff */
[C---:B------:R-:W-:Y:S01]  /*0db0*/  IMAD R30, R7.reuse, 0x4, R28 ;  /* 0x00000004071e7824 */ /* 0x040fe200078e021c */
[-C--:B------:R-:W-:Y:S01]  /*0dc0*/  LEA.HI.X.SX32 R23, R32, R5.reuse, 0x1, P0 ;  /* 0x0000000520177211 */ /* 0x080fe200000f0eff */
[----:B------:R-:W5:Y:S01]  /*0dd0*/  LDG.E.U16 R51, desc[UR10][R20.64] ;  /* 0x0000000a14337981 */ /* 0x000f62000c1e1500 */
[CC--:B-1----:R-:W-:Y:S01]  /*0de0*/  LEA R16, P0, R26.reuse, R8.reuse, 0x1 ;  /* 0x000000081a107211 */ /* 0x0c2fe200078008ff */
[----:B------:R-:W-:Y:S02]  /*0df0*/  IMAD R32, R7, 0x4, R30 ;  /* 0x0000000407207824 */ /* 0x000fe400078e021e */
[----:B------:R1:W5:Y:S01]  /*0e00*/  LDG.E.U16 R58, desc[UR10][R24.64] ;  /* 0x0000000a183a7981 */ /* 0x000362000c1e1500 */
[----:B------:R-:W-:Y:S02]  /*0e10*/  LEA.HI.X.SX32 R17, R26, R5, 0x1, P0 ;  /* 0x000000051a117211 */ /* 0x000fe400000f0eff */
[-C--:B0-----:R-:W-:Y:S01]  /*0e20*/  LEA R18, P0, R28, R8.reuse, 0x1 ;  /* 0x000000081c127211 */ /* 0x081fe200078008ff */
[----:B------:R0:W5:Y:S01]  /*0e30*/  LDG.E.U16 R53, desc[UR10][R22.64] ;  /* 0x0000000a16357981 */ /* 0x000162000c1e1500 */
[----:B------:R-:W-:-:S02]  /*0e40*/  LEA R26, P1, R30, R8, 0x1 ;  /* 0x000000081e1a7211 */ /* 0x000fc400078208ff */
[-C--:B------:R-:W-:Y:S01]  /*0e50*/  LEA.HI.X.SX32 R19, R28, R5.reuse, 0x1, P0 ;  /* 0x000000051c137211 */ /* 0x080fe200000f0eff */
[----:B------:R3:W5:Y:S01]  /*0e60*/  LDG.E.U16 R60, desc[UR10][R16.64] ;  /* 0x0000000a103c7981 */ /* 0x000762000c1e1500 */
[C---:B-1----:R-:W-:Y:S01]  /*0e70*/  IMAD R24, R7.reuse, 0x4, R32 ;  /* 0x0000000407187824 */ /* 0x042fe200078e0220 */
[-C--:B------:R-:W-:Y:S02]  /*0e80*/  LEA R20, P0, R32, R8.reuse, 0x1 ;  /* 0x0000000820147211 */ /* 0x080fe400078008ff */
[----:B------:R-:W5:Y:S01]  /*0e90*/  LDG.E.U16 R55, desc[UR10][R18.64] ;  /* 0x0000000a12377981 */ /* 0x000f62000c1e1500 */
[C---:B------:R-:W-:Y:S01]  /*0ea0*/  IMAD R28, R7.reuse, 0x4, R24 ;  /* 0x00000004071c7824 */ /* 0x040fe200078e0218 */
[-C--:B------:R-:W-:Y:S02]  /*0eb0*/  LEA.HI.X.SX32 R27, R30, R5.reuse, 0x1, P1 ;  /* 0x000000051e1b7211 */ /* 0x080fe400008f0eff */
[-C--:B------:R-:W-:Y:S01]  /*0ec0*/  LEA.HI.X.SX32 R21, R32, R5.reuse, 0x1, P0 ;  /* 0x0000000520157211 */ /* 0x080fe200000f0eff */
[C---:B------:R-:W-:Y:S01]  /*0ed0*/  IMAD R30, R7.reuse, 0x4, R28 ;  /* 0x00000004071e7824 */ /* 0x040fe200078e021c */
[CC--:B0-----:R-:W-:Y:S01]  /*0ee0*/  LEA R22, P0, R24.reuse, R8.reuse, 0x1 ;  /* 0x0000000818167211 */ /* 0x0c1fe200078008ff */
[----:B------:R0:W5:Y:S02]  /*0ef0*/  LDG.E.U16 R62, desc[UR10][R26.64] ;  /* 0x0000000a1a3e7981 */ /* 0x000164000c1e1500 */
[----:B------:R-:W-:Y:S01]  /*0f00*/  IMAD R32, R7, 0x4, R30 ;  /* 0x0000000407207824 */ /* 0x000fe200078e021e */
[----:B------:R-:W-:Y:S01]  /*0f10*/  LEA.HI.X.SX32 R23, R24, R5, 0x1, P0 ;  /* 0x0000000518177211 */ /* 0x000fe200000f0eff */
[----:B------:R1:W5:Y:S01]  /*0f20*/  LDG.E.U16 R57, desc[UR10][R20.64] ;  /* 0x0000000a14397981 */ /* 0x000362000c1e1500 */
[----:B---3--:R-:W-:-:S02]  /*0f30*/  LEA R16, P0, R28, R8, 0x1 ;  /* 0x000000081c107211 */ /* 0x008fc400078008ff */
[----:B------:R-:W-:Y:S01]  /*0f40*/  LEA R24, P1, R30, R8, 0x1 ;  /* 0x000000081e187211 */ /* 0x000fe200078208ff */
[----:B------:R3:W5:Y:S01]  /*0f50*/  LDG.E.U16 R64, desc[UR10][R22.64] ;  /* 0x0000000a16407981 */ /* 0x000762000c1e1500 */
[----:B0-----:R-:W-:Y:S01]  /*0f60*/  IMAD R26, R7, 0x4, R32 ;  /* 0x00000004071a7824 */ /* 0x001fe200078e0220 */
[----:B------:R-:W-:-:S03]  /*0f70*/  LEA.HI.X.SX32 R17, R28, R5, 0x1, P0 ;  /* 0x000000051c117211 */ /* 0x000fc600000f0eff */
[C---:B------:R-:W-:Y:S01]  /*0f80*/  IMAD R28, R7.reuse, 0x4, R26 ;  /* 0x00000004071c7824 */ /* 0x040fe200078e021a */
[-C--:B------:R-:W-:Y:S01]  /*0f90*/  LEA.HI.X.SX32 R25, R30, R5.reuse, 0x1, P1 ;  /* 0x000000051e197211 */ /* 0x080fe200008f0eff */
[----:B------:R-:W5:Y:S01]  /*0fa0*/  LDG.E.U16 R59, desc[UR10][R16.64] ;  /* 0x0000000a103b7981 */ /* 0x000f62000c1e1500 */
[CC--:B------:R-:W-:Y:S01]  /*0fb0*/  LEA R18, P0, R32.reuse, R8.reuse, 0x1 ;  /* 0x0000000820127211 */ /* 0x0c0fe200078008ff */
[C---:B------:R-:W-:Y:S02]  /*0fc0*/  IMAD R30, R7.reuse, 0x4, R28 ;  /* 0x00000004071e7824 */ /* 0x040fe400078e021c */
[----:B------:R0:W5:Y:S01]  /*0fd0*/  LDG.E.U16 R66, desc[UR10][R24.64] ;  /* 0x0000000a18427981 */ /* 0x000162000c1e1500 */
[----:B------:R-:W-:Y:S01]  /*0fe0*/  LEA.HI.X.SX32 R19, R32, R5, 0x1, P0 ;  /* 0x0000000520137211 */ /* 0x000fe200000f0eff */
[----:B------:R-:W-:Y:S01]  /*0ff0*/  IMAD R32, R7, 0x4, R30 ;  /* 0x0000000407207824 */ /* 0x000fe200078e021e */
[----:B-1----:R-:W-:-:S03]  /*1000*/  LEA R20, P0, R26, R8, 0x1 ;  /* 0x000000081a147211 */ /* 0x002fc600078008ff */
[----:B------:R1:W5:Y:S01]  /*1010*/  LDG.E.U16 R61, desc[UR10][R18.64] ;  /* 0x0000000a123d7981 */ /* 0x000362000c1e1500 */
[-C--:B------:R-:W-:Y:S02]  /*1020*/  LEA.HI.X.SX32 R21, R26, R5.reuse, 0x1, P0 ;  /* 0x000000051a157211 */ /* 0x080fe400000f0eff */
[----:B---3--:R-:W-:Y:S02]  /*1030*/  LEA R22, P0, R28, R8, 0x1 ;  /* 0x000000081c167211 */ /* 0x008fe400078008ff */
[C---:B0-----:R-:W-:Y:S01]  /*1040*/  LEA R24, R7.reuse, R32, 0x2 ;  /* 0x0000002007187211 */ /* 0x041fe200078e10ff */
[----:B------:R0:W5:Y:S01]  /*1050*/  LDG.E.U16 R70, desc[UR10][R20.64] ;  /* 0x0000000a14467981 */ /* 0x000162000c1e1500 */
[-C--:B------:R-:W-:Y:S02]  /*1060*/  LEA R26, P1, R30, R8.reuse, 0x1 ;  /* 0x000000081e1a7211 */ /* 0x080fe400078208ff */
        /* <DEDUP_REMOVED lines=29> */
[-C--:B------:R-:W-:Y:S01]  /*1240*/  LEA R26, P1, R30, R8.reuse, 0x1 ;  /* 0x000000081e1a7211 */ /* 0x080fe200078208ff */
[----:B------:R3:W5:Y:S01]  /*1250*/  LDG.E.U16 R78, desc[UR10][R16.64] ;  /* 0x0000000a104e7981 */ /* 0x000762000c1e1500 */
[C---:B0-----:R-:W-:Y:S01]  /*1260*/  IMAD R24, R7.reuse, 0x4, R32 ;  /* 0x0000000407187824 */ /* 0x041fe200078e0220 */
[-C--:B------:R-:W-:Y:S02]  /*1270*/  LEA.HI.X.SX32 R19, R28, R5.reuse, 0x1, P0 ;  /* 0x000000051c137211 */ /* 0x080fe400000f0eff */
[-C--:B------:R-:W-:Y:S01]  /*1280*/  LEA R20, P0, R32, R8.reuse, 0x1 ;  /* 0x0000000820147211 */ /* 0x080fe200078008ff */
[C---:B------:R-:W-:Y:S01]  /*1290*/  IMAD R28, R7.reuse, 0x4, R24 ;  /* 0x00000004071c7824 */ /* 0x040fe200078e0218 */
[-C--:B------:R-:W-:Y:S01]  /*12a0*/  LEA.HI.X.SX32 R27, R30, R5.reuse, 0x1, P1 ;  /* 0x000000051e1b7211 */ /* 0x080fe200008f0eff */
[----:B------:R-:W5:Y:S01]  /*12b0*/  LDG.E.U16 R75, desc[UR10][R18.64] ;  /* 0x0000000a124b7981 */ /* 0x000f62000c1e1500 */
[-C--:B------:R-:W-:Y:S01]  /*12c0*/  LEA.HI.X.SX32 R21, R32, R5.reuse, 0x1, P0 ;  /* 0x0000000520157211 */ /* 0x080fe200000f0eff */
[C---:B------:R-:W-:Y:S01]  /*12d0*/  IMAD R30, R7.reuse, 0x4, R28 ;  /* 0x00000004071e7824 */ /* 0x040fe200078e021c */
[CC--:B-1----:R-:W-:Y:S01]  /*12e0*/  LEA R22, P0, R24.reuse, R8.reuse, 0x1 ;  /* 0x0000000818167211 */ /* 0x0c2fe200078008ff */
[----:B------:R0:W5:Y:S02]  /*12f0*/  LDG.E.U16 R80, desc[UR10][R26.64] ;  /* 0x0000000a1a507981 */ /* 0x000164000c1e1500 */
[C---:B------:R-:W-:Y:S01]  /*1300*/  IMAD R32, R7.reuse, 0x4, R30 ;  /* 0x0000000407207824 */ /* 0x040fe200078e021e */
[----:B------:R-:W-:Y:S01]  /*1310*/  LEA.HI.X.SX32 R23, R24, R5, 0x1, P0 ;  /* 0x0000000518177211 */ /* 0x000fe200000f0eff */
[----:B------:R1:W5:Y:S01]  /*1320*/  LDG.E.U16 R77, desc[UR10][R20.64] ;  /* 0x0000000a144d7981 */ /* 0x000362000c1e1500 */
[----:B---3--:R-:W-:Y:S01]  /*1330*/  LEA R16, P0, R28, R8, 0x1 ;  /* 0x000000081c107211 */ /* 0x008fe200078008ff */
[----:B0-----:R-:W-:-:S03]  /*1340*/  IMAD R26, R7, 0x4, R32 ;  /* 0x00000004071a7824 */ /* 0x001fc600078e0220 */
[-C--:B------:R-:W-:Y:S01]  /*1350*/  LEA.HI.X.SX32 R17, R28, R5.reuse, 0x1, P0 ;  /* 0x000000051c117211 */ /* 0x080fe200000f0eff */
[----:B------:R0:W5:Y:S01]  /*1360*/  LDG.E.U16 R82, desc[UR10][R22.64] ;  /* 0x0000000a16527981 */ /* 0x000162000c1e1500 */
[-C--:B------:R-:W-:Y:S01]  /*1370*/  LEA R24, P1, R30, R8.reuse, 0x1 ;  /* 0x000000081e187211 */ /* 0x080fe200078208ff */
[C---:B------:R-:W-:Y:S01]  /*1380*/  IMAD R28, R7.reuse, 0x4, R26 ;  /* 0x00000004071c7824 */ /* 0x040fe200078e021a */
[-C--:B------:R-:W-:Y:S01]  /*1390*/  LEA R18, P0, R32, R8.reuse, 0x1 ;  /* 0x0000000820127211 */ /* 0x080fe200078008ff */
[----:B------:R3:W5:Y:S01]  /*13a0*/  LDG.E.U16 R79, desc[UR10][R16.64] ;  /* 0x0000000a104f7981 */ /* 0x000762000c1e1500 */
[-C--:B------:R-:W-:Y:S02]  /*13b0*/  LEA.HI.X.SX32 R25, R30, R5.reuse, 0x1, P1 ;  /* 0x000000051e197211 */ /* 0x080fe400008f0eff */
[----:B------:R-:W-:Y:S02]  /*13c0*/  LEA.HI.X.SX32 R19, R32, R5, 0x1, P0 ;  /* 0x0000000520137211 */ /* 0x000fe400000f0eff */
[----:B-1----:R-:W-:Y:S01]  /*13d0*/  LEA R20, P0, R26, R8, 0x1 ;  /* 0x000000081a147211 */ /* 0x002fe200078008ff */
[----:B------:R1:W5:Y:S01]  /*13e0*/  LDG.E.U16 R24, desc[UR10][R24.64] ;  /* 0x0000000a18187981 */ /* 0x000362000c1e1500 */
[----:B------:R-:W-:-:S02]  /*13f0*/  LEA R30, R7, R28, 0x2 ;  /* 0x0000001c071e7211 */ /* 0x000fc400078e10ff */
[-C--:B------:R-:W-:Y:S01]  /*1400*/  LEA.HI.X.SX32 R21, R26, R5.reuse, 0x1, P0 ;  /* 0x000000051a157211 */ /* 0x080fe200000f0eff */
[----:B------:R1:W5:Y:S01]  /*1410*/  LDG.E.U16 R18, desc[UR10][R18.64] ;  /* 0x0000000a12127981 */ /* 0x000362000c1e1500 */
[-C--:B0-----:R-:W-:Y:S01]  /*1420*/  LEA R22, P0, R28, R8.reuse, 0x1 ;  /* 0x000000081c167211 */ /* 0x081fe200078008ff */
[----:B------:R-:W-:Y:S01]  /*1430*/  IMAD R7, R7, 0x4, R30 ;  /* 0x0000000407077824 */ /* 0x000fe200078e021e */
[-C--:B------:R-:W-:Y:S01]  /*1440*/  LEA R26, P1, R30, R8.reuse, 0x1 ;  /* 0x000000081e1a7211 */ /* 0x080fe200078208ff */
[----:B------:R1:W5:Y:S01]  /*1450*/  LDG.E.U16 R20, desc[UR10][R20.64] ;  /* 0x0000000a14147981 */ /* 0x000362000c1e1500 */
[-C--:B------:R-:W-:Y:S01]  /*1460*/  LEA.HI.X.SX32 R23, R28, R5.reuse, 0x1, P0 ;  /* 0x000000051c177211 */ /* 0x080fe200000f0eff */
[----:B---3--:R-:W0:Y:S01]  /*1470*/  LDC.64 R16, c[0x0][0x3c0] ;  /* 0x0000f000ff107b82 */ /* 0x008e220000000a00 */
[C---:B------:R-:W-:Y:S02]  /*1480*/  LEA R28, P0, R7.reuse, R8, 0x1 ;  /* 0x00000008071c7211 */ /* 0x040fe400078008ff */
[-C--:B------:R-:W-:Y:S01]  /*1490*/  LEA.HI.X.SX32 R27, R30, R5.reuse, 0x1, P1 ;  /* 0x000000051e1b7211 */ /* 0x080fe200008f0eff */
[----:B------:R1:W5:Y:S01]  /*14a0*/  LDG.E.U16 R22, desc[UR10][R22.64] ;  /* 0x0000000a16167981 */ /* 0x000362000c1e1500 */
[----:B------:R-:W-:-:S03]  /*14b0*/  LEA.HI.X.SX32 R29, R7, R5, 0x1, P0 ;  /* 0x00000005071d7211 */ /* 0x000fc600000f0eff */
[----:B------:R1:W5:Y:S04]  /*14c0*/  LDG.E.U16 R26, desc[UR10][R26.64] ;  /* 0x0000000a1a1a7981 */ /* 0x000368000c1e1500 */
[----:B------:R1:W5:Y:S01]  /*14d0*/  LDG.E.U16 R28, desc[UR10][R28.64] ;  /* 0x0000000a1c1c7981 */ /* 0x000362000c1e1500 */
[----:B------:R-:W-:Y:S02]  /*14e0*/  LOP3.LUT R69, R2, 0xff, RZ, 0xc0, !PT ;  /* 0x000000ff02457812 */ /* 0x000fe400078ec0ff */
[----:B------:R-:W-:-:S04]  /*14f0*/  SHF.R.U32.HI R5, RZ, 0x5, R2 ;  /* 0x00000005ff057819 */ /* 0x000fc80000011602 */
[----:B------:R-:W-:Y:S01]  /*1500*/  R2UR UR33, R5 ;  /* 0x00000000052172ca */ /* 0x000fe200000e0000 */
[----:B------:R-:W-:Y:S02]  /*1510*/  IMAD R5, R69, UR5, RZ ;  /* 0x0000000545057c24 */ /* 0x000fe4000f8e02ff */
[----:B0-----:R-:W-:Y:S01]  /*1520*/  IMAD R16, R16, UR73, RZ ;  /* 0x0000004910107c24 */ /* 0x001fe2000f8e02ff */
[----:B--2---:R-:W-:Y:S01]  /*1530*/  R2UR UR5, R67 ;  /* 0x00000000430572ca */ /* 0x004fe200000e0000 */
[----:B------:R-:W-:Y:S01]  /*1540*/  IMAD.SHL.U32 R100, R5, 0x2, RZ ;  /* 0x0000000205647824 */ /* 0x000fe200078e00ff */
[----:B------:R-:W-:Y:S01]  /*1550*/  LOP3.LUT R81, R2, 0xc0, RZ, 0xc0, !PT ;  /* 0x000000c002517812 */ /* 0x000fe200078ec0ff */
[----:B------:R-:W-:Y:S02]  /*1560*/  IMAD.SHL.U32 R101, R16, 0x2, RZ ;  /* 0x0000000210657824 */ /* 0x000fe400078e00ff */
[----:B------:R-:W-:Y:S01]  /*1570*/  IMAD.SHL.U32 R83, R69, 0x2, RZ ;  /* 0x0000000245537824 */ /* 0x000fe200078e00ff */
[----:B------:R-:W-:Y:S01]  /*1580*/  SHF.R.U32.HI R8, RZ, 0x2, R81 ;  /* 0x00000002ff087819 */ /* 0x000fe20000011651 */
[----:B------:R-:W-:Y:S01]  /*1590*/  IMAD.HI R5, R5, 0x2, RZ ;  /* 0x0000000205057827 */ /* 0x000fe200078e02ff */
[----:B------:R-:W-:-:S03]  /*15a0*/  IADD3 R100, P0, P1, R100, R86, R101 ;  /* 0x0000005664647210 */ /* 0x000fc6000791e065 */
[----:B------:R-:W-:Y:S01]  /*15b0*/  IMAD.HI R16, R16, 0x2, RZ ;  /* 0x0000000210107827 */ /* 0x000fe200078e02ff */
[----:B------:R-:W-:-:S04]  /*15c0*/  LOP3.LUT R83, R83, R8, RZ, 0x3c, !PT ;  /* 0x0000000853537212 */ /* 0x000fc800078e3cff */
[----:B------:R-:W-:Y:S01]  /*15d0*/  IADD3.X R101, PT, PT, R5, R87, R16, P0, P1 ;  /* 0x0000005705657210 */ /* 0x000fe200007e2410 */
[----:B-1----:R-:W-:Y:S06]  /*15e0*/  BRA.U UP0, `(.L_x_5) ;  /* 0x0000000100187547 */ /* 0x002fec000b800000 */
[----:B------:R-:W-:Y:S01]  /*15f0*/  ELECT P0, URZ, PT ;  /* 0x0000000000ff782f */ /* 0x000fe20003800000 */
[----:B------:R-:W-:Y:S01]  /*1600*/  IMAD.MOV.U32 R5, RZ, RZ, 0x1 ;  /* 0x00000001ff057424 */ /* 0x000fe200078e00ff */
[----:B------:R-:W-:Y:S01]  /*1610*/  UMOV UR6, 0x40 ;  /* 0x0000004000067882 */ /* 0x000fe20000000000 */
[----:B------:R-:W-:Y:S01]  /*1620*/  UVIRTCOUNT.DEALLOC.SMPOOL 0x80 ;  /* 0x000000800000784c */ /* 0x000fe20000000000 */
[----:B------:R-:W-:-:S09]  /*1630*/  ULEA UR6, UR8, UR6, 0x18 ;  /* 0x0000000608067291 */ /* 0x000fd2000f8ec0ff */
[----:B------:R0:W-:Y:S03]  /*1640*/  @P0 STS.U8 [UR6], R5 ;  /* 0x00000005ff000988 */ /* 0x0001e60008000006 */
.L_x_5:
[----:B------:R-:W-:Y:S01]  /*1650*/  USHF.L.U32 UR12, UR33, 0x15, URZ ;  /* 0x00000015210c7899 */ /* 0x000fe200080006ff */
[----:B-----5:R1:W-:Y:S01]  /*1660*/  STS.U16 [R83+UR4], R0 ;  /* 0x0000000053007988 */ /* 0x0203e20008000404 */
[----:B------:R-:W-:Y:S01]  /*1670*/  ULOP3.LUT UR72, UR33, 0x4, URZ, 0xc0, !UPT ;  /* 0x0000000421487892 */ /* 0x000fe2000f8ec0ff */
[----:B------:R-:W-:Y:S01]  /*1680*/  LOP3.LUT P4, RZ, R2, 0xff, RZ, 0xc0, !PT ;  /* 0x000000ff02ff7812 */ /* 0x000fe2000788c0ff */
[----:B------:R-:W-:Y:S01]  /*1690*/  ULOP3.LUT UR12, UR12, 0x600000, URZ, 0xc0, !UPT ;  /* 0x006000000c0c7892 */ /* 0x000fe2000f8ec0ff */
[----:B------:R2:W-:Y:S01]  /*16a0*/  STS.U16 [R83+UR4+0x400], R4 ;  /* 0x0004000453007988 */ /* 0x0005e20008000404 */
[----:B------:R-:W-:Y:S01]  /*16b0*/  IMAD R7, R17, 0x6, RZ ;  /* 0x0000000611077824 */ /* 0x000fe200078e02ff */
[----:B------:R-:W3:Y:S01]  /*16c0*/  LDC R167, c[0x0][0x3c4] ;  /* 0x0000f100ffa77b82 */ /* 0x000ee20000000800 */
[----:B------:R-:W-:Y:S01]  /*16d0*/  UIADD3 UR6, UPT, UPT, UR5, UR12, URZ ;  /* 0x0000000c05067290 */ /* 0x000fe2000fffe0ff */
[----:B------:R-:W-:Y:S01]  /*16e0*/  STS.U16 [R83+UR4+0x800], R10 ;  /* 0x0008000a53007988 */ /* 0x000fe20008000404 */
[----:B------:R-:W-:Y:S01]  /*16f0*/  UMOV UR16, 0x1 ;  /* 0x0000000100107882 */ /* 0x000fe20000000000 */
[----:B-1----:R-:W-:Y:S01]  /*1700*/  LOP3.LUT R0, R83, 0x40, RZ, 0x3c, !PT ;  /* 0x0000004053007812 */ /* 0x002fe200078e3cff */
[----:B------:R-:W-:Y:S01]  /*1710*/  ULEA UR6, UR72, UR6, 0x5 ;  /* 0x0000000648067291 */ /* 0x000fe2000f8e28ff */
[----:B------:R-:W-:Y:S04]  /*1720*/  STS.U16 [R83+UR4+0xc00], R12 ;  /* 0x000c000c53007988 */ /* 0x000fe80008000404 */
        /* <DEDUP_REMOVED lines=27> */
[----:B------:R-:W-:Y:S01]  /*18e0*/  STS.U16 [R83+UR4+0x7c00], R26 ;  /* 0x007c001a53007988 */ /* 0x000fe20008000404 */
[----:B0-----:R-:W-:Y:S01]  /*18f0*/  IMAD R5, R17, 0x5, RZ ;  /* 0x0000000511057824 */ /* 0x001fe200078e02ff */
[----:B------:R-:W-:Y:S01]  /*1900*/  IADD3 R150, P2, PT, R7, R100, RZ ;  /* 0x0000006407967210 */ /* 0x000fe20007f5e0ff */
[C---:B------:R-:W-:Y:S01]  /*1910*/  IMAD R19, R17.reuse, 0xc, RZ ;  /* 0x0000000c11137824 */ /* 0x040fe200078e02ff */
[----:B------:R0:W-:Y:S01]  /*1920*/  STS.U16 [R0+UR4+0x200], R3 ;  /* 0x0002000300007988 */ /* 0x0001e20008000404 */
[C---:B------:R-:W-:Y:S01]  /*1930*/  IMAD R23, R17.reuse, 0xe, RZ ;  /* 0x0000000e11177824 */ /* 0x040fe200078e02ff */
[----:B------:R-:W-:Y:S01]  /*1940*/  VOTEU.ALL UP1, P4 ;  /* 0x0000000000ff7886 */ /* 0x000fe20002020000 */
[C---:B------:R-:W-:Y:S01]  /*1950*/  IMAD R27, R17.reuse, 0x12, RZ ;  /* 0x00000012111b7824 */ /* 0x040fe200078e02ff */
[----:B------:R-:W-:Y:S01]  /*1960*/  STS.U16 [R0+UR4+0x600], R6 ;  /* 0x0006000600007988 */ /* 0x000fe20008000404 */
[C---:B------:R-:W-:Y:S01]  /*1970*/  IMAD R21, R17.reuse, 0xd, RZ ;  /* 0x0000000d11157824 */ /* 0x040fe200078e02ff */
[----:B------:R-:W-:Y:S01]  /*1980*/  VOTEU.ALL UP2, P4 ;  /* 0x0000000000ff7886 */ /* 0x000fe20002040000 */
[C---:B------:R-:W-:Y:S01]  /*1990*/  IMAD R25, R17.reuse, 0xf, RZ ;  /* 0x0000000f11197824 */ /* 0x040fe200078e02ff */
[----:B------:R-:W-:Y:S01]  /*19a0*/  STS.U16 [R0+UR4+0xa00], R9 ;  /* 0x000a000900007988 */ /* 0x000fe20008000404 */
[C---:B------:R-:W-:Y:S01]  /*19b0*/  IMAD R125, R17.reuse, 0x28, RZ ;  /* 0x00000028117d7824 */ /* 0x040fe200078e02ff */
[----:B--2---:R-:W-:Y:S01]  /*19c0*/  PRMT R4, RZ, 0x7610, R4 ;  /* 0x00007610ff047816 */ /* 0x004fe20000000004 */
[C---:B0-----:R-:W-:Y:S01]  /*19d0*/  IMAD R3, R17.reuse, 0x3, RZ ;  /* 0x0000000311037824 */ /* 0x041fe200078e02ff */
[----:B------:R-:W-:Y:S01]  /*19e0*/  STS.U16 [R0+UR4+0xe00], R11 ;  /* 0x000e000b00007988 */ /* 0x000fe20008000404 */
[----:B------:R-:W-:-:S02]  /*19f0*/  IMAD R123, R17, 0x2a, RZ ;  /* 0x0000002a117b7824 */ /* 0x000fc400078e02ff */
[C---:B------:R-:W-:Y:S01]  /*1a00*/  IMAD R121, R17.reuse, 0x2c, RZ ;  /* 0x0000002c11797824 */ /* 0x040fe200078e02ff */
[----:B------:R0:W-:Y:S01]  /*1a10*/  STS.U16 [R0+UR4+0x1200], R13 ;  /* 0x0012000d00007988 */ /* 0x0001e20008000404 */
[C---:B------:R-:W-:Y:S02]  /*1a20*/  IMAD R129, R17.reuse, 0x24, RZ ;  /* 0x0000002411817824 */ /* 0x040fe400078e02ff */
[C---:B------:R-:W-:Y:S01]  /*1a30*/  IMAD R127, R17.reuse, 0x26, RZ ;  /* 0x00000026117f7824 */ /* 0x040fe200078e02ff */
[----:B------:R-:W-:Y:S01]  /*1a40*/  STS.U16 [R0+UR4+0x1600], R15 ;  /* 0x0016000f00007988 */ /* 0x000fe20008000404 */
[C---:B------:R-:W-:Y:S02]  /*1a50*/  IMAD R115, R17.reuse, 0x32, RZ ;  /* 0x0000003211737824 */ /* 0x040fe400078e02ff */
[C---:B------:R-:W-:Y:S01]  /*1a60*/  IMAD R113, R17.reuse, 0x34, RZ ;  /* 0x0000003411717824 */ /* 0x040fe200078e02ff */
[----:B------:R1:W-:Y:S01]  /*1a70*/  STS.U16 [R0+UR4+0x1a00], R31 ;  /* 0x001a001f00007988 */ /* 0x0003e20008000404 */
[----:B------:R-:W-:-:S02]  /*1a80*/  IMAD R111, R17, 0x36, RZ ;  /* 0x00000036116f7824 */ /* 0x000fc400078e02ff */
[C---:B------:R-:W-:Y:S01]  /*1a90*/  IMAD R29, R17.reuse, 0x13, RZ ;  /* 0x00000013111d7824 */ /* 0x040fe200078e02ff */
[----:B------:R-:W-:Y:S01]  /*1aa0*/  STS.U16 [R0+UR4+0x1e00], R33 ;  /* 0x001e002100007988 */ /* 0x000fe20008000404 */
[C---:B0-----:R-:W-:Y:S02]  /*1ab0*/  IMAD R13, R17.reuse, 0xa, RZ ;  /* 0x0000000a110d7824 */ /* 0x041fe400078e02ff */
[C---:B------:R-:W-:Y:S01]  /*1ac0*/  IMAD R119, R17.reuse, 0x2e, RZ ;  /* 0x0000002e11777824 */ /* 0x040fe200078e02ff */
[----:B------:R0:W-:Y:S01]  /*1ad0*/  STS.U16 [R0+UR4+0x2200], R35 ;  /* 0x0022002300007988 */ /* 0x0001e20008000404 */
[C---:B------:R-:W-:Y:S02]  /*1ae0*/  IMAD R117, R17.reuse, 0x30, RZ ;  /* 0x0000003011757824 */ /* 0x040fe400078e02ff */
[C---:B------:R-:W-:Y:S01]  /*1af0*/  IMAD R105, R17.reuse, 0x3c, RZ ;  /* 0x0000003c11697824 */ /* 0x040fe200078e02ff */
[----:B------:R-:W-:Y:S01]  /*1b00*/  STS.U16 [R0+UR4+0x2600], R37 ;  /* 0x0026002500007988 */ /* 0x000fe20008000404 */
[----:B------:R-:W-:-:S02]  /*1b10*/  IMAD R103, R17, 0x3e, RZ ;  /* 0x0000003e11677824 */ /* 0x000fc400078e02ff */
[----:B---3--:R-:W-:Y:S01]  /*1b20*/  IMAD R99, R167, 0x22, RZ ;  /* 0x00000022a7637824 */ /* 0x008fe200078e02ff */
[----:B------:R2:W-:Y:S01]  /*1b30*/  STS.U16 [R0+UR4+0x2a00], R39 ;  /* 0x002a002700007988 */ /* 0x0005e20008000404 */
[----:B------:R-:W-:-:S03]  /*1b40*/  VIADD R82, R85, 0x40 ;  /* 0x0000004055527836 */ /* 0x000fc60000000000 */
[----:B------:R-:W-:Y:S04]  /*1b50*/  STS.U16 [R0+UR4+0x2e00], R41 ;  /* 0x002e002900007988 */ /* 0x000fe80008000404 */
[----:B------:R3:W-:Y:S04]  /*1b60*/  STS.U16 [R0+UR4+0x3200], R43 ;  /* 0x0032002b00007988 */ /* 0x0007e80008000404 */
[----:B------:R-:W-:Y:S04]  /*1b70*/  STS.U16 [R0+UR4+0x3600], R45 ;  /* 0x0036002d00007988 */ /* 0x000fe80008000404 */
[----:B------:R4:W-:Y:S04]  /*1b80*/  STS.U16 [R0+UR4+0x3a00], R47 ;  /* 0x003a002f00007988 */ /* 0x0009e80008000404 */
[----:B------:R-:W-:Y:S04]  /*1b90*/  STS.U16 [R0+UR4+0x3e00], R49 ;  /* 0x003e003100007988 */ /* 0x000fe80008000404 */
[----:B------:R0:W-:Y:S04]  /*1ba0*/  STS.U16 [R0+UR4+0x4200], R51 ;  /* 0x0042003300007988 */ /* 0x0001e80008000404 */
[----:B------:R0:W-:Y:S04]  /*1bb0*/  STS.U16 [R0+UR4+0x4600], R53 ;  /* 0x0046003500007988 */ /* 0x0001e80008000404 */
        /* <DEDUP_REMOVED lines=9> */
[----:B------:R0:W-:Y:S04]  /*1c50*/  STS.U16 [R0+UR4+0x6e00], R77 ;  /* 0x006e004d00007988 */ /* 0x0001e80008000404 */
[----:B------:R0:W-:Y:S04]  /*1c60*/  STS.U16 [R0+UR4+0x7200], R79 ;  /* 0x0072004f00007988 */ /* 0x0001e80008000404 */
[----:B------:R0:W-:Y:S04]  /*1c70*/  STS.U16 [R0+UR4+0x7600], R18 ;  /* 0x0076001200007988 */ /* 0x0001e80008000404 */
[----:B------:R-:W-:Y:S04]  /*1c80*/  STS.U16 [R0+UR4+0x7a00], R22 ;  /* 0x007a001600007988 */ /* 0x000fe80008000404 */
[----:B------:R0:W-:Y:S01]  /*1c90*/  STS.U16 [R0+UR4+0x7e00], R28 ;  /* 0x007e001c00007988 */ /* 0x0001e20008000404 */
[----:B------:R-:W-:Y:S01]  /*1ca0*/  STTM.16dp32bit_t0_t15.x64 tmem[UR6], RZ ;  /* 0x000000ff000079ed */ /* 0x000fe20008b00006 */
[----:B------:R-:W-:Y:S01]  /*1cb0*/  STTM.16dp32bit_t16_t31.x64 tmem[UR6+0x40], RZ ;  /* 0x000040ff000079ed */ /* 0x000fe20008b20006 */
[----:B------:R-:W3:Y:S01]  /*1cc0*/  FENCE.VIEW.ASYNC.T ;  /* 0x00000000000073c6 */ /* 0x000ee20000000200 */
[-C--:B------:R-:W-:Y:S01]  /*1cd0*/  IADD3 R148, P3, PT, R13, R100.reuse, RZ ;  /* 0x000000640d947210 */ /* 0x080fe20007f7e0ff */
[----:B------:R-:W-:Y:S01]  /*1ce0*/  IMAD R9, R17, 0x7, RZ ;  /* 0x0000000711097824 */ /* 0x000fe200078e02ff */
[-C--:B------:R-:W-:Y:S01]  /*1cf0*/  IADD3 R146, P0, PT, R19, R100.reuse, RZ ;  /* 0x0000006413927210 */ /* 0x080fe20007f1e0ff */
[----:B------:R-:W-:Y:S01]  /*1d00*/  IMAD R11, R17, 0x9, RZ ;  /* 0x00000009110b7824 */ /* 0x000fe200078e02ff */
[-C--:B------:R-:W-:Y:S01]  /*1d10*/  LEA.HI.X.SX32 R151, R3, R101.reuse, 0x1, P2 ;  /* 0x0000006503977211 */ /* 0x080fe200010f0eff */
[----:B-1----:R-:W-:Y:S01]  /*1d20*/  IMAD R31, R17, 0x14, RZ ;  /* 0x00000014111f7824 */ /* 0x002fe200078e02ff */
[----:B------:R-:W-:Y:S01]  /*1d30*/  LEA.HI.X.SX32 R149, R5, R101, 0x1, P3 ;  /* 0x0000006505957211 */ /* 0x000fe200018f0eff */
[----:B0-----:R-:W-:Y:S01]  /*1d40*/  IMAD R35, R17, 0x16, RZ ;  /* 0x0000001611237824 */ /* 0x001fe200078e02ff */
[-C--:B------:R-:W-:Y:S01]  /*1d50*/  IADD3 R144, P2, PT, R23, R100.reuse, RZ ;  /* 0x0000006417907210 */ /* 0x080fe20007f5e0ff */
[----:B--2---:R-:W-:Y:S01]  /*1d60*/  IMAD R39, R17, 0x18, RZ ;  /* 0x0000001811277824 */ /* 0x004fe200078e02ff */
[----:B------:R-:W-:Y:S01]  /*1d70*/  IADD3 R142, P3, PT, R27, R100, RZ ;  /* 0x000000641b8e7210 */ /* 0x000fe20007f7e0ff */
[----:B------:R-:W-:-:S04]  /*1d80*/  @!UP1 UIADD3 UR8, UPT, UPT, -UR16, 0x100000, URZ ;  /* 0x0010000010089890 */ /* 0x000fc8000fffe1ff */
[----:B------:R-:W-:Y:S02]  /*1d90*/  @!UP1 USHF.L.U32 UR9, UR8, 0xb, URZ ;  /* 0x0000000b08099899 */ /* 0x000fe400080006ff */
[----:B------:R-:W-:Y:S01]  /*1da0*/  @!UP1 USHF.L.U32 UR8, UR8, 0x1, URZ ;  /* 0x0000000108089899 */ /* 0x000fe200080006ff */
[----:B---3--:R-:W-:Y:S01]  /*1db0*/  BAR.SYNC.DEFER_BLOCKING 0x0 ;  /* 0x0000000000007b1d */ /* 0x008fe20000010000 */
[-C--:B------:R-:W-:Y:S01]  /*1dc0*/  LEA.HI.X.SX32 R147, R7, R101.reuse, 0x1, P0 ;  /* 0x0000006507937211 */ /* 0x080fe200000f0eff */
[----:B------:R-:W-:Y:S01]  /*1dd0*/  IMAD R15, R17, 0xb, RZ ;  /* 0x0000000b110f7824 */ /* 0x000fe200078e02ff */
[-C--:B------:R-:W-:Y:S01]  /*1de0*/  IADD3 R140, P0, PT, R31, R100.reuse, RZ ;  /* 0x000000641f8c7210 */ /* 0x080fe20007f1e0ff */
[----:B------:R-:W-:Y:S01]  /*1df0*/  IMAD R43, R17, 0x1a, RZ ;  /* 0x0000001a112b7824 */ /* 0x000fe200078e02ff */
[-C--:B------:R-:W-:Y:S01]  /*1e00*/  LEA.HI.X.SX32 R145, R9, R101.reuse, 0x1, P2 ;  /* 0x0000006509917211 */ /* 0x080fe200010f0eff */
[----:B----4-:R-:W-:Y:S01]  /*1e10*/  IMAD R47, R17, 0x1c, RZ ;  /* 0x0000001c112f7824 */ /* 0x010fe200078e02ff */
[----:B------:R-:W-:Y:S01]  /*1e20*/  LEA.HI.X.SX32 R143, R11, R101, 0x1, P3 ;  /* 0x000000650b8f7211 */ /* 0x000fe200018f0eff */
[----:B------:R-:W-:Y:S01]  /*1e30*/  IMAD R51, R17, 0x1e, RZ ;  /* 0x0000001e11337824 */ /* 0x000fe200078e02ff */
[----:B------:R-:W-:-:S02]  /*1e40*/  IADD3 R138, P2, PT, R35, R100, RZ ;  /* 0x00000064238a7210 */ /* 0x000fc40007f5e0ff */
[-C--:B------:R-:W-:Y:S02]  /*1e50*/  IADD3 R136, P3, PT, R39, R100.reuse, RZ ;  /* 0x0000006427887210 */ /* 0x080fe40007f7e0ff */
[-C--:B------:R-:W-:Y:S02]  /*1e60*/  LEA.HI.X.SX32 R141, R13, R101.reuse, 0x1, P0 ;  /* 0x000000650d8d7211 */ /* 0x080fe400000f0eff */
[-C--:B------:R-:W-:Y:S02]  /*1e70*/  IADD3 R134, P0, PT, R43, R100.reuse, RZ ;  /* 0x000000642b867210 */ /* 0x080fe40007f1e0ff */
[-C--:B------:R-:W-:Y:S02]  /*1e80*/  LEA.HI.X.SX32 R139, R15, R101.reuse, 0x1, P2 ;  /* 0x000000650f8b7211 */ /* 0x080fe400010f0eff */
[----:B------:R-:W-:Y:S02]  /*1e90*/  LEA.HI.X.SX32 R137, R19, R101, 0x1, P3 ;  /* 0x0000006513897211 */ /* 0x000fe400018f0eff */
[----:B------:R-:W-:-:S02]  /*1ea0*/  IADD3 R132, P2, PT, R47, R100, RZ ;  /* 0x000000642f847210 */ /* 0x000fc40007f5e0ff */
[-C--:B------:R-:W-:Y:S01]  /*1eb0*/  IADD3 R130, P3, PT, R51, R100.reuse, RZ ;  /* 0x0000006433827210 */ /* 0x080fe20007f7e0ff */
[----:B------:R-:W0:Y:S02]  /*1ec0*/  FENCE.VIEW.ASYNC.S ;  /* 0x00000000000073c6 */ /* 0x000e240000000000 */
[----:B0-----:R0:W1:Y:S01]  /*1ed0*/  @!UP2 SYNCS.EXCH.64 URZ, [UR4+0x14000], UR8 ;  /* 0x0140000804ffa5b2 */ /* 0x0010620008000100 */
[-C--:B------:R-:W-:Y:S01]  /*1ee0*/  LEA.HI.X.SX32 R135, R21, R101.reuse, 0x1, P0 ;  /* 0x0000006515877211 */ /* 0x080fe200000f0eff */
[----:B------:R-:W-:Y:S01]  /*1ef0*/  IMAD R33, R17, 0x15, RZ ;  /* 0x0000001511217824 */ /* 0x000fe200078e02ff */
[----:B------:R-:W-:Y:S02]  /*1f00*/  IADD3 R124, P0, PT, R125, R100, RZ ;  /* 0x000000647d7c7210 */ /* 0x000fe40007f1e0ff */
[-C--:B------:R-:W-:Y:S02]  /*1f10*/  LEA.HI.X.SX32 R133, R23, R101.reuse, 0x1, P2 ;  /* 0x0000006517857211 */ /* 0x080fe400010f0eff */
[----:B------:R-:W-:-:S02]  /*1f20*/  LEA.HI.X.SX32 R131, R25, R101, 0x1, P3 ;  /* 0x0000006519837211 */ /* 0x000fc400018f0eff */
[-C--:B------:R-:W-:Y:S02]  /*1f30*/  IADD3 R122, P2, PT, R123, R100.reuse, RZ ;  /* 0x000000647b7a7210 */ /* 0x080fe40007f5e0ff */
[-C--:B------:R-:W-:Y:S01]  /*1f40*/  IADD3 R120, P3, PT, R121, R100.reuse, RZ ;  /* 0x0000006479787210 */ /* 0x080fe20007f7e0ff */
[----:B------:R-:W-:Y:S01]  /*1f50*/  IMAD R41, R17, 0x19, RZ ;  /* 0x0000001911297824 */ /* 0x000fe200078e02ff */
[-C--:B------:R-:W-:Y:S01]  /*1f60*/  IADD3 R128, P5, PT, R129, R100.reuse, RZ ;  /* 0x0000006481807210 */ /* 0x080fe20007fbe0ff */
[----:B------:R-:W-:Y:S01]  /*1f70*/  IMAD R45, R17, 0x1b, RZ ;  /* 0x0000001b112d7824 */ /* 0x000fe200078e02ff */
[-C--:B------:R-:W-:Y:S02]  /*1f80*/  IADD3 R126, P6, PT, R127, R100.reuse, RZ ;  /* 0x000000647f7e7210 */ /* 0x080fe40007fde0ff */
[----:B------:R-:W-:Y:S02]  /*1f90*/  LEA.HI.X.SX32 R125, R31, R101, 0x1, P0 ;  /* 0x000000651f7d7211 */ /* 0x000fe400000f0eff */
[----:B------:R-:W-:-:S02]  /*1fa0*/  IADD3 R114, P0, PT, R115, R100, RZ ;  /* 0x0000006473727210 */ /* 0x000fc40007f1e0ff */
[-C--:B------:R-:W-:Y:S02]  /*1fb0*/  LEA.HI.X.SX32 R123, R33, R101.reuse, 0x1, P2 ;  /* 0x00000065217b7211 */ /* 0x080fe400010f0eff */
[-C--:B------:R-:W-:Y:S01]  /*1fc0*/  LEA.HI.X.SX32 R121, R35, R101.reuse, 0x1, P3 ;  /* 0x0000006523797211 */ /* 0x080fe200018f0eff */
[----:B------:R-:W-:Y:S01]  /*1fd0*/  IMAD R37, R17, 0x17, RZ ;  /* 0x0000001711257824 */ /* 0x000fe200078e02ff */
[-C--:B------:R-:W-:Y:S02]  /*1fe0*/  IADD3 R112, P2, PT, R113, R100.reuse, RZ ;  /* 0x0000006471707210 */ /* 0x080fe40007f5e0ff */
[-C--:B------:R-:W-:Y:S01]  /*1ff0*/  IADD3 R110, P3, PT, R111, R100.reuse, RZ ;  /* 0x000000646f6e7210 */ /* 0x080fe20007f7e0ff */
[----:B------:R-:W-:Y:S01]  /*2000*/  IMAD R109, R17, 0x38, RZ ;  /* 0x00000038116d7824 */ /* 0x000fe200078e02ff */
[----:B------:R-:W-:Y:S01]  /*2010*/  LEA.HI.X.SX32 R129, R27, R101, 0x1, P5 ;  /* 0x000000651b817211 */ /* 0x000fe200028f0eff */
[----:B------:R-:W-:Y:S01]  /*2020*/  IMAD R107, R17, 0x3a, RZ ;  /* 0x0000003a116b7824 */ /* 0x000fe200078e02ff */
[----:B------:R-:W-:-:S02]  /*2030*/  IADD3 R118, P5, PT, R119, R100, RZ ;  /* 0x0000006477767210 */ /* 0x000fc40007fbe0ff */
[-C--:B------:R-:W-:Y:S01]  /*2040*/  LEA.HI.X.SX32 R127, R29, R101.reuse, 0x1, P6 ;  /* 0x000000651d7f7211 */ /* 0x080fe200030f0eff */
[----:B------:R-:W-:Y:S01]  /*2050*/  IMAD R53, R17, 0x1f, RZ ;  /* 0x0000001f11357824 */ /* 0x000fe200078e02ff */
[-C--:B------:R-:W-:Y:S01]  /*2060*/  IADD3 R116, P6, PT, R117, R100.reuse, RZ ;  /* 0x0000006475747210 */ /* 0x080fe20007fde0ff */
[----:B------:R-:W-:Y:S01]  /*2070*/  IMAD R77, R167, 0x11, RZ ;  /* 0x00000011a74d7824 */ /* 0x000fe200078e02ff */
[-C--:B------:R-:W-:Y:S02]  /*2080*/  LEA.HI.X.SX32 R115, R41, R101.reuse, 0x1, P0 ;  /* 0x0000006529737211 */ /* 0x080fe400000f0eff */
[----:B------:R-:W-:Y:S02]  /*2090*/  IADD3 R104, P0, PT, R105, R100, RZ ;  /* 0x0000006469687210 */ /* 0x000fe40007f1e0ff */
[-C--:B------:R-:W-:Y:S02]  /*20a0*/  LEA.HI.X.SX32 R113, R43, R101.reuse, 0x1, P2 ;  /* 0x000000652b717211 */ /* 0x080fe400010f0eff */
[----:B------:R-:W-:-:S02]  /*20b0*/  LEA.HI.X.SX32 R111, R45, R101, 0x1, P3 ;  /* 0x000000652d6f7211 */ /* 0x000fc400018f0eff */
[-C--:B------:R-:W-:Y:S02]  /*20c0*/  IADD3 R102, P2, PT, R103, R100.reuse, RZ ;  /* 0x0000006467667210 */ /* 0x080fe40007f5e0ff */
[-C--:B------:R-:W-:Y:S01]  /*20d0*/  IADD3 R98, P3, PT, R99, R100.reuse, RZ ;  /* 0x0000006463627210 */ /* 0x080fe20007f7e0ff */
[----:B------:R-:W-:Y:S01]  /*20e0*/  IMAD R49, R17, 0x1d, RZ ;  /* 0x0000001d11317824 */ /* 0x000fe200078e02ff */
[----:B------:R-:W-:Y:S01]  /*20f0*/  ISETP.GT.AND P1, PT, R82, RZ, PT ;  /* 0x000000ff5200720c */ /* 0x000fe20003f24270 */
[----:B-1----:R-:W-:Y:S01]  /*2100*/  BAR.SYNC.DEFER_BLOCKING 0x0 ;  /* 0x0000000000007b1d */ /* 0x002fe20000010000 */
[-C--:B------:R-:W-:Y:S01]  /*2110*/  LEA.HI.X.SX32 R119, R37, R101.reuse, 0x1, P5 ;  /* 0x0000006525777211 */ /* 0x080fe200028f0eff */
[----:B------:R-:W-:Y:S01]  /*2120*/  IMAD.SHL.U32 R79, R167, 0x2, RZ ;  /* 0x00000002a74f7824 */ /* 0x000fe200078e00ff */
[-C--:B------:R-:W-:Y:S01]  /*2130*/  IADD3 R108, P5, PT, R109, R100.reuse, RZ ;  /* 0x000000646d6c7210 */ /* 0x080fe20007fbe0ff */
[----:B------:R-:W-:Y:S01]  /*2140*/  IMAD.SHL.U32 R89, R167, 0x4, RZ ;  /* 0x00000004a7597824 */ /* 0x000fe200078e00ff */
[-C--:B------:R-:W-:Y:S01]  /*2150*/  LEA.HI.X.SX32 R117, R39, R101.reuse, 0x1, P6 ;  /* 0x0000006527757211 */ /* 0x080fe200030f0eff */
[----:B------:R-:W-:Y:S01]  /*2160*/  IMAD.SHL.U32 R91, R167, 0x8, RZ ;  /* 0x00000008a75b7824 */ /* 0x000fe200078e00ff */
[----:B------:R-:W-:Y:S01]  /*2170*/  IADD3 R106, P6, PT, R107, R100, RZ ;  /* 0x000000646b6a7210 */ /* 0x000fe20007fde0ff */
[----:B------:R-:W-:Y:S01]  /*2180*/  IMAD.SHL.U32 R97, R167, 0x10, RZ ;  /* 0x00000010a7617824 */ /* 0x000fe200078e00ff */
[----:B------:R-:W-:-:S02]  /*2190*/  LEA.HI.X.SX32 R105, R51, R101, 0x1, P0 ;  /* 0x0000006533697211 */ /* 0x000fc400000f0eff */
[-C--:B------:R-:W-:Y:S02]  /*21a0*/  LEA R92, P0, R167, R100.reuse, 0x3 ;  /* 0x00000064a75c7211 */ /* 0x080fe400078018ff */
[-C--:B------:R-:W-:Y:S02]  /*21b0*/  LEA.HI.X.SX32 R103, R53, R101.reuse, 0x1, P2 ;  /* 0x0000006535677211 */ /* 0x080fe400010f0eff */
[-C--:B------:R-:W-:Y:S02]  /*21c0*/  LEA.HI.X.SX32 R99, R77, R101.reuse, 0x1, P3 ;  /* 0x000000654d637211 */ /* 0x080fe400018f0eff */
[CC--:B------:R-:W-:Y:S02]  /*21d0*/  LEA R90, P2, R167.reuse, R100.reuse, 0x4 ;  /* 0x00000064a75a7211 */ /* 0x0c0fe400078420ff */
[----:B------:R-:W-:Y:S02]  /*21e0*/  LEA R88, P3, R167, R100, 0x5 ;  /* 0x00000064a7587211 */ /* 0x000fe400078628ff */
[----:B------:R-:W-:-:S02]  /*21f0*/  LEA.HI.X.SX32 R109, R47, R101, 0x1, P5 ;  /* 0x000000652f6d7211 */ /* 0x000fc400028f0eff */
[-C--:B------:R-:W-:Y:S01]  /*2200*/  IADD3 R96, P5, PT, R79, R100.reuse, RZ ;  /* 0x000000644f607210 */ /* 0x080fe20007fbe0ff */
[----:B------:R-:W2:Y:S01]  /*2210*/  @P1 LDG.E.U16 R4, desc[UR10][R100.64] ;  /* 0x0000000a64041981 */ /* 0x000ea2000c1e1500 */
[----:B------:R-:W-:Y:S02]  /*2220*/  LEA.HI.X.SX32 R107, R49, R101, 0x1, P6 ;  /* 0x00000065316b7211 */ /* 0x000fe400030f0eff */
[----:B------:R-:W-:Y:S02]  /*2230*/  PRMT R10, RZ, 0x7610, R10 ;  /* 0x00007610ff0a7816 */ /* 0x000fe4000000000a */
[----:B------:R-:W-:Y:S02]  /*2240*/  PRMT R18, RZ, 0x7610, R18 ;  /* 0x00007610ff127816 */ /* 0x000fe40000000012 */
[----:B------:R-:W-:Y:S02]  /*2250*/  PRMT R26, RZ, 0x7610, R26 ;  /* 0x00007610ff1a7816 */ /* 0x000fe4000000001a */
[----:B------:R-:W-:-:S02]  /*2260*/  LEA R94, P6, R167, R100, 0x2 ;  /* 0x00000064a75e7211 */ /* 0x000fc400078c10ff */
[-C--:B------:R-:W-:Y:S02]  /*2270*/  LEA.HI.X.SX32 R93, R89, R101.reuse, 0x1, P0 ;  /* 0x00000065595d7211 */ /* 0x080fe400000f0eff */
[----:B------:R-:W-:Y:S01]  /*2280*/  PRMT R75, RZ, 0x7610, R75 ;  /* 0x00007610ff4b7816 */ /* 0x000fe2000000004b */
[----:B------:R-:W3:Y:S01]  /*2290*/  @P1 LDG.E.U16 R26, desc[UR10][R116.64] ;  /* 0x0000000a741a1981 */ /* 0x000ee2000c1e1500 */
[-C--:B------:R-:W-:Y:S02]  /*22a0*/  LEA.HI.X.SX32 R91, R91, R101.reuse, 0x1, P2 ;  /* 0x000000655b5b7211 */ /* 0x080fe400010f0eff */
[----:B------:R-:W-:Y:S02]  /*22b0*/  LEA.HI.X.SX32 R89, R97, R101, 0x1, P3 ;  /* 0x0000006561597211 */ /* 0x000fe400018f0eff */
[----:B------:R-:W-:Y:S01]  /*22c0*/  PRMT R17, RZ, 0x7610, R17 ;  /* 0x00007610ff117816 */ /* 0x000fe20000000011 */
[----:B------:R-:W4:Y:S01]  /*22d0*/  @P1 LDG.E.U16 R10, desc[UR10][R90.64] ;  /* 0x0000000a5a0a1981 */ /* 0x000f22000c1e1500 */
[----:B------:R-:W-:-:S02]  /*22e0*/  PRMT R61, RZ, 0x7610, R61 ;  /* 0x00007610ff3d7816 */ /* 0x000fc4000000003d */
[----:B------:R-:W-:Y:S01]  /*22f0*/  PRMT R71, RZ, 0x7610, R71 ;  /* 0x00007610ff477816 */ /* 0x000fe20000000047 */
[----:B------:R-:W4:Y:S01]  /*2300*/  @P1 LDG.E.U16 R18, desc[UR10][R88.64] ;  /* 0x0000000a58121981 */ /* 0x000f22000c1e1500 */
[----:B------:R-:W-:Y:S02]  /*2310*/  PRMT R0, RZ, 0x7610, R0 ;  /* 0x00007610ff007816 */ /* 0x000fe40000000000 */
[----:B------:R-:W-:Y:S01]  /*2320*/  PRMT R12, RZ, 0x7610, R12 ;  /* 0x00007610ff0c7816 */ /* 0x000fe2000000000c */
[----:B------:R-:W4:Y:S01]  /*2330*/  @P1 LDG.E.U16 R75, desc[UR10][R114.64] ;  /* 0x0000000a724b1981 */ /* 0x000f22000c1e1500 */
[----:B------:R-:W-:Y:S02]  /*2340*/  PRMT R20, RZ, 0x7610, R20 ;  /* 0x00007610ff147816 */ /* 0x000fe40000000014 */
[----:B------:R-:W-:Y:S01]  /*2350*/  PRMT R28, RZ, 0x7610, R28 ;  /* 0x00007610ff1c7816 */ /* 0x000fe2000000001c */
[----:B------:R-:W4:Y:S01]  /*2360*/  @P1 LDG.E.U16 R61, desc[UR10][R142.64] ;  /* 0x0000000a8e3d1981 */ /* 0x000f22000c1e1500 */
[----:B------:R-:W-:-:S02]  /*2370*/  LEA.HI.X.SX32 R97, R167, R101, 0x1, P5 ;  /* 0x00000065a7617211 */ /* 0x000fc400028f0eff */
[----:B------:R-:W-:Y:S01]  /*2380*/  PRMT R55, RZ, 0x7610, R55 ;  /* 0x00007610ff377816 */ /* 0x000fe20000000037 */
[----:B------:R-:W4:Y:S01]  /*2390*/  @P1 LDG.E.U16 R71, desc[UR10][R98.64] ;  /* 0x0000000a62471981 */ /* 0x000f22000c1e1500 */
[----:B------:R-:W-:Y:S02]  /*23a0*/  PRMT R63, RZ, 0x7610, R63 ;  /* 0x00007610ff3f7816 */ /* 0x000fe4000000003f */
[----:B------:R-:W-:Y:S01]  /*23b0*/  PRMT R73, RZ, 0x7610, R73 ;  /* 0x00007610ff497816 */ /* 0x000fe20000000049 */
[----:B------:R-:W4:Y:S01]  /*23c0*/  @P1 LDG.E.U16 R17, desc[UR10][R96.64] ;  /* 0x0000000a60111981 */ /* 0x000f22000c1e1500 */
[----:B------:R-:W-:Y:S02]  /*23d0*/  PRMT R155, RZ, 0x7610, R155 ;  /* 0x00007610ff9b7816 */ /* 0x000fe4000000009b */
[----:B------:R-:W-:Y:S01]  /*23e0*/  LEA.HI.X.SX32 R95, R79, R101, 0x1, P6 ;  /* 0x000000654f5f7211 */ /* 0x000fe200030f0eff */
        /* <DEDUP_REMOVED lines=24> */
[----:B------:R-:W4:Y:S04]  /*2570*/  @P1 LDG.E.U16 R6, desc[UR10][R92.64] ;  /* 0x0000000a5c061981 */ /* 0x000f28000c1e1500 */
        /* <DEDUP_REMOVED lines=14> */
[----:B------:R-:W4:Y:S01]  /*2660*/  @P1 LDG.E.U16 R3, desc[UR10][R102.64] ;  /* 0x0000000a66031981 */ /* 0x000f22000c1e1500 */
[----:B------:R-:W-:Y:S01]  /*2670*/  LOP3.LUT R34, R2, 0x3f, RZ, 0xc0, !PT ;  /* 0x0000003f02227812 */ /* 0x000fe200078ec0ff */
[----:B0-----:R-:W-:-:S04]  /*2680*/  @!UP1 UIADD3 UR8, UPT, UPT, -UR16, 0x100000, URZ ;  /* 0x0010000010089890 */ /* 0x001fc8000fffe1ff */
[----:B------:R-:W-:Y:S02]  /*2690*/  @!UP1 USHF.L.U32 UR9, UR8, 0xb, URZ ;  /* 0x0000000b08099899 */ /* 0x000fe400080006ff */
[----:B------:R-:W-:Y:S01]  /*26a0*/  @!UP1 USHF.L.U32 UR8, UR8, 0x1, URZ ;  /* 0x0000000108089899 */ /* 0x000fe200080006ff */
[----:B------:R-:W-:Y:S01]  /*26b0*/  IMAD R81, R81, 0x20, R34 ;  /* 0x0000002051517824 */ /* 0x000fe200078e0222 */
[----:B------:R-:W-:-:S03]  /*26c0*/  VOTEU.ALL UP2, P4 ;  /* 0x0000000000ff7886 */ /* 0x000fc60002040000 */
[----:B------:R-:W-:Y:S01]  /*26d0*/  IMAD.SHL.U32 R81, R81, 0x2, RZ ;  /* 0x0000000251517824 */ /* 0x000fe200078e00ff */
[----:B------:R-:W-:-:S04]  /*26e0*/  @!UP1 UIADD3 UR16, UPT, UPT, -UR16, 0x100000, URZ ;  /* 0x0010000010109890 */ /* 0x000fc8000fffe1ff */
[----:B------:R-:W-:Y:S02]  /*26f0*/  @!UP1 USHF.L.U32 UR17, UR16, 0xb, URZ ;  /* 0x0000000b10119899 */ /* 0x000fe400080006ff */
[----:B------:R-:W-:Y:S01]  /*2700*/  @!UP1 USHF.L.U32 UR16, UR16, 0x1, URZ ;  /* 0x0000000110109899 */ /* 0x000fe200080006ff */
[C---:B------:R-:W-:Y:S01]  /*2710*/  LOP3.LUT R80, R81.reuse, 0x10, RZ, 0x3c, !PT ;  /* 0x0000001051507812 */ /* 0x040fe200078e3cff */
[----:B------:R0:W1:Y:S01]  /*2720*/  @!UP2 SYNCS.EXCH.64 URZ, [UR4+0x14008], UR8 ;  /* 0x0140080804ffa5b2 */ /* 0x0000620008000100 */
[C---:B------:R-:W-:Y:S02]  /*2730*/  LOP3.LUT R79, R81.reuse, 0x20, RZ, 0x3c, !PT ;  /* 0x00000020514f7812 */ /* 0x040fe400078e3cff */
[C---:B------:R-:W-:Y:S02]  /*2740*/  LOP3.LUT R78, R81.reuse, 0x30, RZ, 0x3c, !PT ;  /* 0x00000030514e7812 */ /* 0x040fe400078e3cff */
[----:B------:R-:W-:Y:S02]  /*2750*/  ISETP.EQ.U32.AND P2, PT, RZ, UR33, P1 ;  /* 0x00000021ff007c0c */ /* 0x000fe40008f42070 */
[----:B------:R-:W-:-:S02]  /*2760*/  LOP3.LUT R77, R81, 0x40, RZ, 0x3c, !PT ;  /* 0x00000040514d7812 */ /* 0x000fc400078e3cff */
[C---:B------:R-:W-:Y:S01]  /*2770*/  LOP3.LUT R76, R81.reuse, 0x50, RZ, 0x3c, !PT ;  /* 0x00000050514c7812 */ /* 0x040fe200078e3cff */
[----:B------:R-:W-:Y:S01]  /*2780*/  UIADD3 UR7, UPT, UPT, UR5, 0x100000, URZ ;  /* 0x0010000005077890 */ /* 0x000fe2000fffe0ff */
[C---:B------:R-:W-:Y:S01]  /*2790*/  LOP3.LUT R74, R81.reuse, 0x70, RZ, 0x3c, !PT ;  /* 0x00000070514a7812 */ /* 0x040fe200078e3cff */
[----:B------:R-:W-:Y:S02]  /*27a0*/  VOTEU.ALL UP2, P4 ;  /* 0x0000000000ff7886 */ /* 0x000fe40002040000 */
[----:B0-----:R-:W-:Y:S02]  /*27b0*/  UIADD3 UR8, UPT, UPT, UR12, UR7, URZ ;  /* 0x000000070c087290 */ /* 0x001fe4000fffe0ff */
[----:B------:R-:W-:Y:S02]  /*27c0*/  UIADD3 UR15, UPT, UPT, UR4, 0xc000, URZ ;  /* 0x0000c000040f7890 */ /* 0x000fe4000fffe0ff */
[----:B------:R-:W-:Y:S01]  /*27d0*/  ULEA UR8, UR72, UR8, 0x2 ;  /* 0x0000000848087291 */ /* 0x000fe2000f8e10ff */
[----:B--2---:R-:W-:Y:S04]  /*27e0*/  STS.U16 [R81+UR4+0x8000], R4 ;  /* 0x0080000451007988 */ /* 0x004fe80008000404 */
[----:B---3--:R-:W-:Y:S04]  /*27f0*/  STS.U16 [R81+UR4+0x8c00], R26 ;  /* 0x008c001a51007988 */ /* 0x008fe80008000404 */
[----:B----4-:R-:W-:Y:S04]  /*2800*/  STS.U16 [R81+UR4+0x8400], R10 ;  /* 0x0084000a51007988 */ /* 0x010fe80008000404 */
[----:B------:R-:W-:Y:S04]  /*2810*/  STS.U16 [R81+UR4+0x8800], R18 ;  /* 0x0088001251007988 */ /* 0x000fe80008000404 */
[----:B------:R0:W-:Y:S04]  /*2820*/  STS.U16 [R80+UR4+0x8c80], R75 ;  /* 0x008c804b50007988 */ /* 0x0001e80008000404 */
[----:B------:R2:W-:Y:S04]  /*2830*/  STS.U16 [R80+UR4+0x8480], R61 ;  /* 0x0084803d50007988 */ /* 0x0005e80008000404 */
[----:B------:R2:W-:Y:S01]  /*2840*/  STS.U16 [R80+UR4+0x8880], R71 ;  /* 0x0088804750007988 */ /* 0x0005e20008000404 */
[----:B0-----:R-:W-:-:S03]  /*2850*/  LOP3.LUT R75, R81, 0x60, RZ, 0x3c, !PT ;  /* 0x00000060514b7812 */ /* 0x001fc600078e3cff */
[----:B------:R2:W-:Y:S04]  /*2860*/  STS.U16 [R80+UR4+0x8080], R17 ;  /* 0x0080801150007988 */ /* 0x0005e80008000404 */
        /* <DEDUP_REMOVED lines=23> */
[----:B------:R2:W-:Y:S01]  /*29e0*/  STS.U16 [R74+UR4+0x8f80], R3 ;  /* 0x008f80034a007988 */ /* 0x0005e20008000404 */
[----:B-1----:R0:W-:Y:S06]  /*29f0*/  MEMBAR.ALL.CTA ;  /* 0x0000000000007992 */ /* 0x0021ec0000008000 */
[----:B0-----:R-:W-:Y:S04]  /*2a00*/  FENCE.VIEW.ASYNC.S ;  /* 0x00000000000073c6 */ /* 0x001fe80000000000 */
[----:B------:R-:W0:Y:S02]  /*2a10*/  FENCE.VIEW.ASYNC.S ;  /* 0x00000000000073c6 */ /* 0x000e240000000000 */
[----:B0-----:R2:W0:Y:S02]  /*2a20*/  @!UP2 SYNCS.EXCH.64 URZ, [UR4+0xc000], UR16 ;  /* 0x00c0001004ffa5b2 */ /* 0x0014240008000100 */
[----:B0-----:R-:W-:Y:S06]  /*2a30*/  BAR.SYNC.DEFER_BLOCKING 0x0 ;  /* 0x0000000000007b1d */ /* 0x001fec0000010000 */
[----:B--2---:R-:W-:Y:S05]  /*2a40*/  @!P2 BRA `(.L_x_6) ;  /* 0x000000040070a947 */ /* 0x004fea0003800000 */
[----:B------:R-:W-:Y:S02]  /*2a50*/  USHF.R.U32.HI UR70, URZ, 0x4, UR4 ;  /* 0x00000004ff467899 */ /* 0x000fe40008011604 */
[----:B------:R-:W-:Y:S02]  /*2a60*/  UIADD3 UR14, UPT, UPT, UR4, 0x8000, URZ ;  /* 0x00008000040e7890 */ /* 0x000fe4000fffe0ff */
[----:B------:R-:W-:Y:S02]  /*2a70*/  USGXT.U32 UR70, UR70, 0xe ;  /* 0x0000000e4646789a */ /* 0x000fe40008000000 */
[----:B------:R-:W-:Y:S02]  /*2a80*/  USHF.R.U32.HI UR14, URZ, 0x4, UR14 ;  /* 0x00000004ff0e7899 */ /* 0x000fe4000801160e */
[----:B------:R-:W-:Y:S02]  /*2a90*/  UIADD3 UR76, UP2, UPT, UR70, 0x80, URZ ;  /* 0x00000080464c7890 */ /* 0x000fe4000ff5e0ff */
[----:B------:R-:W-:Y:S01]  /*2aa0*/  USGXT.U32 UR74, UR14, 0xe ;  /* 0x0000000e0e4a789a */ /* 0x000fe20008000000 */
[----:B------:R-:W-:Y:S01]  /*2ab0*/  UMOV UR9, URZ ;  /* 0x000000ff00097c82 */ /* 0x000fe20008000000 */
[----:B------:R-:W-:Y:S01]  /*2ac0*/  UMOV UR13, URZ ;  /* 0x000000ff000d7c82 */ /* 0x000fe20008000000 */
[----:B------:R-:W-:-:S02]  /*2ad0*/  UIADD3.X UR77, UPT, UPT, UR9, 0x40004040, URZ, UP2, !UPT ;  /* 0x40004040094d7890 */ /* 0x000fc400097fe4ff */
[----:B------:R-:W-:Y:S01]  /*2ae0*/  UIADD3 UR22, UP2, UPT, UR74, 0x2, URZ ;  /* 0x000000024a167890 */ /* 0x000fe2000ff5e0ff */
[----:B------:R-:W-:Y:S01]  /*2af0*/  UMOV UR20, UR15 ;  /* 0x0000000f00147c82 */ /* 0x000fe20008000000 */
[----:B------:R-:W-:Y:S02]  /*2b00*/  UMOV UR21, URZ ;  /* 0x000000ff00157c82 */ /* 0x000fe40008000000 */
[----:B------:R-:W-:Y:S01]  /*2b10*/  UIADD3.X UR23, UPT, UPT, UR13, 0x40004040, URZ, UP2, !UPT ;  /* 0x400040400d177890 */ /* 0x000fe200097fe4ff */
[----:B------:R-:W-:Y:S01]  /*2b20*/  UMOV UR9, UR20 ;  /* 0x0000001400097c82 */ /* 0x000fe20008000000 */
[----:B------:R-:W-:Y:S02]  /*2b30*/  UIADD3.64 UR20, UPT, UPT, UR76, 0x80, URZ ;  /* 0x000000804c147897 */ /* 0x000fe4000fffe0ff */
[----:B------:R-:W-:Y:S01]  /*2b40*/  UIADD3.64 UR46, UPT, UPT, UR22, 0x2, URZ ;  /* 0x00000002162e7897 */ /* 0x000fe2000fffe0ff */
[----:B------:R-:W-:Y:S01]  /*2b50*/  UMOV UR68, 0x0 ;  /* 0x0000000000447882 */ /* 0x000fe20000000000 */
[----:B------:R-:W-:Y:S01]  /*2b60*/  UMOV UR69, 0x4088010 ;  /* 0x0408801000457882 */ /* 0x000fe20000000000 */
[----:B------:R-:W-:Y:S01]  /*2b70*/  UMOV UR71, 0x40004040 ;  /* 0x4000404000477882 */ /* 0x000fe20000000000 */
[----:B------:R-:W-:Y:S01]  /*2b80*/  UMOV UR75, 0x40004040 ;  /* 0x40004040004b7882 */ /* 0x000fe20000000000 */
[----:B------:R-:W-:Y:S01]  /*2b90*/  UMOV UR26, 0x0 ;  /* 0x00000000001a7882 */ /* 0x000fe20000000000 */
[----:B------:R-:W-:Y:S01]  /*2ba0*/  UMOV UR27, 0x4088010 ;  /* 0x04088010001b7882 */ /* 0x000fe20000000000 */
[----:B------:R-:W-:Y:S01]  /*2bb0*/  UIADD3.64 UR64, UPT, UPT, UR76, 0x100, URZ ;  /* 0x000001004c407897 */ /* 0x000fe2000fffe0ff */
[----:B------:R-:W-:Y:S01]  /*2bc0*/  UTCHMMA gdesc[UR70], gdesc[UR74], tmem[UR7], tmem[UR68], idesc[UR69], !UPT ;  /* 0x00ff444a460075ea */ /* 0x000fe2000f800007 */
[----:B------:R-:W-:-:S02]  /*2bd0*/  UIADD3.64 UR66, UPT, UPT, UR22, 0x4, URZ ;  /* 0x0000000416427897 */ /* 0x000fc4000fffe0ff */
[----:B------:R-:W-:Y:S01]  /*2be0*/  UTCHMMA gdesc[UR76], gdesc[UR22], tmem[UR7], tmem[UR26], idesc[UR27], UPT ;  /* 0x00ff1a164c0075ea */ /* 0x000fe2000b800007 */
[----:B------:R-:W-:Y:S01]  /*2bf0*/  UMOV UR16, 0x0 ;  /* 0x0000000000107882 */ /* 0x000fe20000000000 */
[----:B------:R-:W-:Y:S01]  /*2c00*/  UMOV UR17, 0x4088010 ;  /* 0x0408801000117882 */ /* 0x000fe20000000000 */
[----:B------:R-:W-:Y:S01]  /*2c10*/  UIADD3.64 UR60, UPT, UPT, UR76, 0x180, URZ ;  /* 0x000001804c3c7897 */ /* 0x000fe2000fffe0ff */
[----:B------:R0:W-:Y:S01]  /*2c20*/  UTCHMMA gdesc[UR20], gdesc[UR46], tmem[UR7], tmem[UR16], idesc[UR17], UPT ;  /* 0x00ff102e140075ea */ /* 0x0001e2000b800007 */
[----:B------:R-:W-:Y:S02]  /*2c30*/  UIADD3.64 UR58, UPT, UPT, UR22, 0xfe, URZ ;  /* 0x000000fe163a7897 */ /* 0x000fe4000fffe0ff */
[----:B------:R-:W-:Y:S01]  /*2c40*/  UIADD3.64 UR50, UPT, UPT, UR76, 0x200, URZ ;  /* 0x000002004c327897 */ /* 0x000fe2000fffe0ff */
[----:B------:R-:W-:Y:S01]  /*2c50*/  UMOV UR62, 0x0 ;  /* 0x00000000003e7882 */ /* 0x000fe20000000000 */
[----:B------:R-:W-:Y:S01]  /*2c60*/  UMOV UR63, 0x4088010 ;  /* 0x04088010003f7882 */ /* 0x000fe20000000000 */
[----:B------:R-:W-:Y:S01]  /*2c70*/  UMOV UR54, 0x0 ;  /* 0x0000000000367882 */ /* 0x000fe20000000000 */
[----:B------:R-:W-:Y:S01]  /*2c80*/  UMOV UR55, 0x4088010 ;  /* 0x0408801000377882 */ /* 0x000fe20000000000 */
[----:B------:R-:W-:Y:S01]  /*2c90*/  UIADD3.64 UR34, UPT, UPT, UR76, 0x280, URZ ;  /* 0x000002804c227897 */ /* 0x000fe2000fffe0ff */
[----:B------:R-:W-:Y:S01]  /*2ca0*/  UTCHMMA gdesc[UR64], gdesc[UR66], tmem[UR7], tmem[UR62], idesc[UR63], UPT ;  /* 0x00ff3e42400075ea */ /* 0x000fe2000b800007 */
[----:B0-----:R-:W-:Y:S01]  /*2cb0*/  UIADD3.64 UR46, UPT, UPT, UR22, 0x100, URZ ;  /* 0x00000100162e7897 */ /* 0x001fe2000fffe0ff */
[----:B------:R0:W-:Y:S01]  /*2cc0*/  UTCHMMA gdesc[UR60], gdesc[UR58], tmem[UR7], tmem[UR54], idesc[UR55], UPT ;  /* 0x00ff363a3c0075ea */ /* 0x0001e2000b800007 */
[----:B------:R-:W-:-:S02]  /*2cd0*/  UIADD3.64 UR68, UPT, UPT, UR22, 0x102, URZ ;  /* 0x0000010216447897 */ /* 0x000fc4000fffe0ff */
[----:B------:R-:W-:Y:S02]  /*2ce0*/  UIADD3.64 UR56, UPT, UPT, UR76, 0x300, URZ ;  /* 0x000003004c387897 */ /* 0x000fe4000fffe0ff */
[----:B------:R-:W-:Y:S02]  /*2cf0*/  UIADD3.64 UR74, UPT, UPT, UR22, 0x104, URZ ;  /* 0x00000104164a7897 */ /* 0x000fe4000fffe0ff */
[----:B------:R-:W-:Y:S02]  /*2d00*/  UIADD3.64 UR52, UPT, UPT, UR76, 0x380, URZ ;  /* 0x000003804c347897 */ /* 0x000fe4000fffe0ff */
[----:B------:R-:W-:Y:S01]  /*2d10*/  UIADD3.64 UR70, UPT, UPT, UR22, 0x1fe, URZ ;  /* 0x000001fe16467897 */ /* 0x000fe2000fffe0ff */
[----:B------:R-:W-:Y:S01]  /*2d20*/  UMOV UR40, 0x0 ;  /* 0x0000000000287882 */ /* 0x000fe20000000000 */
[----:B------:R-:W-:Y:S01]  /*2d30*/  UMOV UR41, 0x4088010 ;  /* 0x0408801000297882 */ /* 0x000fe20000000000 */
[----:B------:R-:W-:Y:S01]  /*2d40*/  UIADD3.64 UR48, UPT, UPT, UR76, 0x400, URZ ;  /* 0x000004004c307897 */ /* 0x000fe2000fffe0ff */
[----:B------:R1:W-:Y:S01]  /*2d50*/  UTCHMMA gdesc[UR50], gdesc[UR46], tmem[UR7], tmem[UR40], idesc[UR41], UPT ;  /* 0x00ff282e320075ea */ /* 0x0003e2000b800007 */
[----:B0-----:R-:W-:-:S02]  /*2d60*/  UIADD3.64 UR58, UPT, UPT, UR22, 0x200, URZ ;  /* 0x00000200163a7897 */ /* 0x001fc4000fffe0ff */
[----:B------:R-:W-:Y:S02]  /*2d70*/  UIADD3.64 UR44, UPT, UPT, UR76, 0x480, URZ ;  /* 0x000004804c2c7897 */ /* 0x000fe4000fffe0ff */
[----:B------:R-:W-:Y:S02]  /*2d80*/  UIADD3.64 UR38, UPT, UPT, UR76, 0x500, URZ ;  /* 0x000005004c267897 */ /* 0x000fe4000fffe0ff */
[----:B------:R-:W-:Y:S02]  /*2d90*/  UIADD3.64 UR30, UPT, UPT, UR76, 0x580, URZ ;  /* 0x000005804c1e7897 */ /* 0x000fe4000fffe0ff */
[----:B------:R-:W-:Y:S02]  /*2da0*/  UIADD3.64 UR26, UPT, UPT, UR76, 0x600, URZ ;  /* 0x000006004c1a7897 */ /* 0x000fe4000fffe0ff */
[----:B------:R-:W-:Y:S02]  /*2db0*/  UIADD3.64 UR20, UPT, UPT, UR76, 0x680, URZ ;  /* 0x000006804c147897 */ /* 0x000fe4000fffe0ff */
[----:B------:R-:W-:-:S02]  /*2dc0*/  UIADD3.64 UR16, UPT, UPT, UR76, 0x700, URZ ;  /* 0x000007004c107897 */ /* 0x000fc4000fffe0ff */
[----:B------:R-:W-:Y:S02]  /*2dd0*/  UIADD3.64 UR54, UPT, UPT, UR22, 0x202, URZ ;  /* 0x0000020216367897 */ /* 0x000fe4000fffe0ff */
[----:B------:R-:W-:Y:S02]  /*2de0*/  UIADD3.64 UR76, UPT, UPT, UR22, 0x204, URZ ;  /* 0x00000204164c7897 */ /* 0x000fe4000fffe0ff */
[----:B-1----:R-:W-:Y:S01]  /*2df0*/  UIADD3.64 UR46, UPT, UPT, UR22, 0x2fe, URZ ;  /* 0x000002fe162e7897 */ /* 0x002fe2000fffe0ff */
[----:B------:R-:W-:Y:S01]  /*2e00*/  UMOV UR66, 0x0 ;  /* 0x0000000000427882 */ /* 0x000fe20000000000 */
[----:B------:R-:W-:Y:S01]  /*2e10*/  UMOV UR67, 0x4088010 ;  /* 0x0408801000437882 */ /* 0x000fe20000000000 */
[----:B------:R-:W-:Y:S01]  /*2e20*/  UIADD3.64 UR40, UPT, UPT, UR22, 0x300, URZ ;  /* 0x0000030016287897 */ /* 0x000fe2000fffe0ff */
[----:B------:R0:W-:Y:S01]  /*2e30*/  UTCHMMA gdesc[UR34], gdesc[UR68], tmem[UR7], tmem[UR66], idesc[UR67], UPT ;  /* 0x00ff4244220075ea */ /* 0x0001e2000b800007 */
[----:B------:R-:W-:Y:S01]  /*2e40*/  UIADD3.64 UR62, UPT, UPT, UR22, 0x302, URZ ;  /* 0x00000302163e7897 */ /* 0x000fe2000fffe0ff */
[----:B------:R-:W-:Y:S01]  /*2e50*/  UMOV UR50, 0x0 ;  /* 0x0000000000327882 */ /* 0x000fe20000000000 */
[----:B------:R-:W-:Y:S01]  /*2e60*/  UMOV UR51, 0x4088010 ;  /* 0x0408801000337882 */ /* 0x000fe20000000000 */
[----:B------:R-:W-:Y:S01]  /*2e70*/  UIADD3.64 UR22, UPT, UPT, UR22, 0x304, URZ ;  /* 0x0000030416167897 */ /* 0x000fe2000fffe0ff */
[----:B------:R0:W-:Y:S01]  /*2e80*/  UTCHMMA gdesc[UR56], gdesc[UR74], tmem[UR7], tmem[UR50], idesc[UR51], UPT ;  /* 0x00ff324a380075ea */ /* 0x0001e2000b800007 */
[----:B------:R-:W-:Y:S01]  /*2e90*/  UMOV UR60, 0x0 ;  /* 0x00000000003c7882 */ /* 0x000fe20000000000 */
[----:B------:R-:W-:Y:S01]  /*2ea0*/  UMOV UR61, 0x4088010 ;  /* 0x04088010003d7882 */ /* 0x000fe20000000000 */
[----:B------:R-:W-:Y:S01]  /*2eb0*/  UMOV UR64, 0x0 ;  /* 0x0000000000407882 */ /* 0x000fe20000000000 */
[----:B------:R-:W-:Y:S01]  /*2ec0*/  UMOV UR65, 0x4088010 ;  /* 0x0408801000417882 */ /* 0x000fe20000000000 */
[----:B------:R0:W-:Y:S01]  /*2ed0*/  UTCHMMA gdesc[UR52], gdesc[UR70], tmem[UR7], tmem[UR60], idesc[UR61], UPT ;  /* 0x00ff3c46340075ea */ /* 0x0001e2000b800007 */
        /* <DEDUP_REMOVED lines=15> */
[----:B------:R0:W-:Y:S01]  /*2fd0*/  UTCHMMA gdesc[UR20], gdesc[UR62], tmem[UR7], tmem[UR24], idesc[UR25], UPT ;  /* 0x00ff183e140075ea */ /* 0x0001e2000b800007 */
[----:B------:R0:W-:Y:S01]  /*2fe0*/  UTCHMMA gdesc[UR16], gdesc[UR22], tmem[UR7], tmem[UR18], idesc[UR19], UPT ;  /* 0x00ff1216100075ea */ /* 0x0001e2000b800007 */
[----:B------:R0:W-:Y:S01]  /*2ff0*/  UTCBAR [UR9], URZ ;  /* 0x000000ff090073e9 */ /* 0x0001e200080000ff */
[----:B------:R-:W-:Y:S01]  /*3000*/  NOP ;  /* 0x0000000000007918 */ /* 0x000fe20000000000 */
.L_x_6:
[----:B------:R-:W-:Y:S05]  /*3010*/  @!P1 BRA `(.L_x_7) ;  /* 0x0000000000089947 */ /* 0x000fea0003800000 */
[----:B------:R-:W1:Y:S02]  /*3020*/  SYNCS.PHASECHK.TRANS64.TRYWAIT P0, [UR4+0xc000], RZ ;  /* 0x00c000ffff0075a7 */ /* 0x000e640008001104 */
[----:B-1----:R-:W-:Y:S05]  /*3030*/  @!P0 BRA `(.L_x_8) ;  /* 0x0000006800e48947 */ /* 0x002fea0003800000 */
.L_x_7:
[----:B------:R-:W-:Y:S01]  /*3040*/  BAR.SYNC.DEFER_BLOCKING 0x0 ;  /* 0x0000000000007b1d */ /* 0x000fe20000010000 */
[C---:B------:R-:W-:Y:S02]  /*3050*/  LOP3.LUT R72, R2.reuse, 0x10, RZ, 0xc0, !PT ;  /* 0x0000001002487812 */ /* 0x040fe400078ec0ff */
[C---:B------:R-:W-:Y:S02]  /*3060*/  LOP3.LUT R3, R2.reuse, 0xf, RZ, 0xc0, !PT ;  /* 0x0000000f02037812 */ /* 0x040fe400078ec0ff */
[C---:B------:R-:W-:Y:S01]  /*3070*/  LOP3.LUT R0, R2.reuse, 0x60, RZ, 0xc0, !PT ;  /* 0x0000006002007812 */ /* 0x040fe200078ec0ff */
[----:B0-----:R-:W0:Y:S01]  /*3080*/  LDCU UR9, c[0x0][0x3a8] ;  /* 0x00007500ff0977ac */ /* 0x001e220008000800 */
[----:B------:R-:W-:Y:S01]  /*3090*/  LOP3.LUT R73, R2, 0x80, RZ, 0xc0, !PT ;  /* 0x0000008002497812 */ /* 0x000fe200078ec0ff */
[----:B------:R-:W-:Y:S01]  /*30a0*/  LDTM.16dp32bit_t0_t15.x8 R4, tmem[UR8] ;  /* 0x00000008000479ee */ /* 0x000fe20008980000 */
[----:B------:R-:W0:Y:S01]  /*30b0*/  LDTM.16dp32bit_t16_t31.x8 R4, tmem[UR8+0x8] ;  /* 0x00000808000479ee */ /* 0x000e2200089a0000 */
[----:B------:R-:W-:Y:S01]  /*30c0*/  SHF.R.U32.HI R14, RZ, 0x1, R72 ;  /* 0x00000001ff0e7819 */ /* 0x000fe20000011648 */
[----:B------:R-:W1:Y:S01]  /*30d0*/  LDCU.64 UR16, c[0x0][0x3d0] ;  /* 0x00007a00ff1077ac */ /* 0x000e620008000a00 */
[----:B------:R-:W-:Y:S01]  /*30e0*/  LEA.HI R20, R0, R3, RZ, 0x1f ;  /* 0x0000000300147211 */ /* 0x000fe200078ff8ff */
[----:B------:R-:W2:Y:S01]  /*30f0*/  LDC.64 R152, c[0x0][0x390] ;  /* 0x0000e400ff987b82 */ /* 0x000ea20000000a00 */
[----:B------:R-:W-:-:S02]  /*3100*/  LEA.HI R71, R73, R14, RZ, 0x1d ;  /* 0x0000000e49477211 */ /* 0x000fc400078fe8ff */
[----:B------:R-:W-:Y:S01]  /*3110*/  SHF.R.U32.HI R86, RZ, 0x5, R69 ;  /* 0x00000005ff567819 */ /* 0x000fe20000011645 */
[----:B------:R-:W-:Y:S01]  /*3120*/  IMAD.IADD R70, R85, 0x1, R20 ;  /* 0x0000000155467824 */ /* 0x000fe200078e0214 */
[C---:B------:R-:W-:Y:S01]  /*3130*/  IADD3 R13, PT, PT, R71.reuse, 0x2, RZ ;  /* 0x00000002470d7810 */ /* 0x040fe20007ffe0ff */
[----:B------:R-:W-:Y:S01]  /*3140*/  VIADD R15, R71, 0x3 ;  /* 0x00000003470f7836 */ /* 0x000fe20000000000 */
[----:B------:R-:W-:Y:S01]  /*3150*/  LEA R84, R69, UR4, 0x2 ;  /* 0x0000000445547c11 */ /* 0x000fe2000f8e10ff */
[C---:B------:R-:W-:Y:S01]  /*3160*/  VIADD R17, R71.reuse, 0x5 ;  /* 0x0000000547117836 */ /* 0x040fe20000000000 */
[C---:B------:R-:W-:Y:S01]  /*3170*/  ISETP.GE.AND P5, PT, R70.reuse, R71, PT ;  /* 0x000000474600720c */ /* 0x040fe20003fa6270 */
[C---:B------:R-:W-:Y:S01]  /*3180*/  VIADD R19, R71.reuse, 0x7 ;  /* 0x0000000747137836 */ /* 0x040fe20000000000 */
[C---:B------:R-:W-:Y:S01]  /*3190*/  ISETP.GE.AND P0, PT, R70.reuse, R15, PT ;  /* 0x0000000f4600720c */ /* 0x040fe20003f06270 */
[----:B------:R-:W-:Y:S01]  /*31a0*/  VIADD R15, R71, 0x4 ;  /* 0x00000004470f7836 */ /* 0x000fe20000000000 */
[----:B------:R-:W-:Y:S01]  /*31b0*/  ISETP.GT.AND P6, PT, R70, R71, PT ;  /* 0x000000474600720c */ /* 0x000fe20003fc4270 */
[----:B------:R-:W-:Y:S01]  /*31c0*/  IMAD.SHL.U32 R87, R20, 0x8, RZ ;  /* 0x0000000814577824 */ /* 0x000fe200078e00ff */
[----:B------:R-:W-:Y:S01]  /*31d0*/  ISETP.GE.AND P3, PT, R70, R13, PT ;  /* 0x0000000d4600720c */ /* 0x000fe20003f66270 */
[----:B------:R-:W3:Y:S01]  /*31e0*/  @!P4 SYNCS.CCTL.IV [UR4+0xc000] ;  /* 0x00c00000ff00c9b1 */ /* 0x000ee20008000004 */
[----:B------:R-:W-:Y:S01]  /*31f0*/  NOP ;  /* 0x0000000000007918 */ /* 0x000fe20000000000 */
[----:B-1----:R-:W-:Y:S01]  /*3200*/  UIMAD UR16, UR73, UR16, URZ ;  /* 0x00000010491072a4 */ /* 0x002fe2000f8e02ff */
[----:B------:R-:W-:Y:S01]  /*3210*/  LOP3.LUT R86, R87, 0x4, R86, 0xf8, !PT ;  /* 0x0000000457567812 */ /* 0x000fe200078ef856 */
[----:B0-----:R-:W-:Y:S01]  /*3220*/  FMUL R4, R4, UR9 ;  /* 0x0000000904047c20 */ /* 0x001fe20008400000 */
[----:B------:R-:W-:Y:S01]  /*3230*/  FMUL R5, R5, UR9 ;  /* 0x0000000905057c20 */ /* 0x000fe20008400000 */
[----:B------:R-:W-:Y:S01]  /*3240*/  FMUL R6, R6, UR9 ;  /* 0x0000000906067c20 */ /* 0x000fe20008400000 */
[----:B------:R-:W-:Y:S01]  /*3250*/  FMUL R7, R7, UR9 ;  /* 0x0000000907077c20 */ /* 0x000fe20008400000 */
[----:B------:R-:W-:Y:S01]  /*3260*/  FMUL R8, R8, UR9 ;  /* 0x0000000908087c20 */ /* 0x000fe20008400000 */
[----:B------:R-:W-:Y:S01]  /*3270*/  FSEL R13, R4, -INF , P5 ;  /* 0xff800000040d7808 */ /* 0x000fe20002800000 */
[----:B------:R-:W-:Y:S01]  /*3280*/  FMUL R9, R9, UR9 ;  /* 0x0000000909097c20 */ /* 0x000fe20008400000 */
[----:B------:R-:W-:Y:S01]  /*3290*/  FSEL R14, R5, -INF , P6 ;  /* 0xff800000050e7808 */ /* 0x000fe20003000000 */
[----:B------:R-:W-:Y:S01]  /*32a0*/  VIADD R5, R71, 0x6 ;  /* 0x0000000647057836 */ /* 0x000fe20000000000 */
[----:B------:R-:W-:Y:S01]  /*32b0*/  ISETP.GE.AND P5, PT, R70, R15, PT ;  /* 0x0000000f4600720c */ /* 0x000fe20003fa6270 */
[----:B------:R-:W-:Y:S01]  /*32c0*/  FMUL R10, R10, UR9 ;  /* 0x000000090a0a7c20 */ /* 0x000fe20008400000 */
[----:B------:R-:W-:Y:S01]  /*32d0*/  FSEL R15, R6, -INF , P3 ;  /* 0xff800000060f7808 */ /* 0x000fe20001800000 */
[----:B------:R-:W-:Y:S01]  /*32e0*/  FMUL R11, R11, UR9 ;  /* 0x000000090b0b7c20 */ /* 0x000fe20008400000 */
[C---:B------:R-:W-:Y:S01]  /*32f0*/  ISETP.GE.AND P6, PT, R70.reuse, R17, PT ;  /* 0x000000114600720c */ /* 0x040fe20003fc6270 */
[----:B------:R-:W-:Y:S01]  /*3300*/  USHF.L.U32 UR9, UR16, 0x1, URZ ;  /* 0x0000000110097899 */ /* 0x000fe200080006ff */
[----:B------:R-:W-:Y:S01]  /*3310*/  ISETP.GE.AND P3, PT, R70, R5, PT ;  /* 0x000000054600720c */ /* 0x000fe20003f66270 */
[----:B------:R-:W0:Y:S01]  /*3320*/  LDC R21, c[0x0][0x3d8] ;  /* 0x0000f600ff157b82 */ /* 0x000e220000000800 */
[----:B------:R-:W-:-:S02]  /*3330*/  FSEL R17, R7, -INF , P0 ;  /* 0xff80000007117808 */ /* 0x000fc40000000000 */
[----:B------:R-:W-:Y:S02]  /*3340*/  FSEL R16, R8, -INF , P5 ;  /* 0xff80000008107808 */ /* 0x000fe40002800000 */
[----:B------:R-:W-:Y:S02]  /*3350*/  FMNMX3 R4, R13, R14, R15, !PT ;  /* 0x0000000e0d047276 */ /* 0x000fe4000780000f */
[----:B------:R-:W-:Y:S02]  /*3360*/  ISETP.GE.AND P0, PT, R70, R19, PT ;  /* 0x000000134600720c */ /* 0x000fe40003f06270 */
[----:B------:R-:W-:Y:S02]  /*3370*/  FSEL R19, R9, -INF , P6 ;  /* 0xff80000009137808 */ /* 0x000fe40003000000 */
[----:B------:R-:W-:Y:S02]  /*3380*/  FSEL R10, R10, -INF , P3 ;  /* 0xff8000000a0a7808 */ /* 0x000fe40001800000 */
[----:B------:R-:W-:-:S02]  /*3390*/  FMNMX3 R4, R4, R17, R16, !PT ;  /* 0x0000001104047276 */ /* 0x000fc40007800010 */
[----:B------:R-:W-:Y:S02]  /*33a0*/  FSEL R11, R11, -INF , P0 ;  /* 0xff8000000b0b7808 */ /* 0x000fe40000000000 */
[----:B------:R-:W-:Y:S02]  /*33b0*/  FMNMX3 R4, R4, R19, R10, !PT ;  /* 0x0000001304047276 */ /* 0x000fe4000780000a */
[----:B------:R-:W-:Y:S02]  /*33c0*/  LOP3.LUT R6, R2, 0x1f, RZ, 0xc0, !PT ;  /* 0x0000001f02067812 */ /* 0x000fe400078ec0ff */
[----:B------:R-:W-:Y:S02]  /*33d0*/  FMNMX R4, R11, R4, !PT ;  /* 0x000000040b047209 */ /* 0x000fe40007800000 */
[----:B------:R-:W-:Y:S02]  /*33e0*/  ISETP.GE.U32.AND P5, PT, R6, 0x10, PT ;  /* 0x000000100600780c */ /* 0x000fe40003fa6070 */
[----:B------:R-:W-:Y:S01]  /*33f0*/  ISETP.GE.U32.AND P6, PT, R69, 0x80, PT ;  /* 0x000000804500780c */ /* 0x000fe20003fc6070 */
[----:B------:R-:W1:Y:S01]  /*3400*/  SHFL.BFLY PT, R5, R4, 0x10, 0x1f ;  /* 0x0e001f0004057f89 */ /* 0x000e6200000e0000 */
[----:B------:R-:W-:-:S02]  /*3410*/  PRMT R22, RZ, 0x7610, R22 ;  /* 0x00007610ff167816 */ /* 0x000fc40000000016 */
[----:B------:R-:W-:Y:S02]  /*3420*/  PRMT R24, RZ, 0x7610, R24 ;  /* 0x00007610ff187816 */ /* 0x000fe40000000018 */
[----:B------:R-:W-:Y:S02]  /*3430*/  PRMT R26, RZ, 0x7610, R26 ;  /* 0x00007610ff1a7816 */ /* 0x000fe4000000001a */
[----:B------:R-:W-:Y:S02]  /*3440*/  PRMT R28, RZ, 0x7610, R28 ;  /* 0x00007610ff1c7816 */ /* 0x000fe4000000001c */
[----:B------:R-:W-:Y:S02]  /*3450*/  PRMT R30, RZ, 0x7610, R30 ;  /* 0x00007610ff1e7816 */ /* 0x000fe4000000001e */
[----:B------:R-:W-:Y:S02]  /*3460*/  PRMT R32, RZ, 0x7610, R32 ;  /* 0x00007610ff207816 */ /* 0x000fe40000000020 */
[----:B------:R-:W-:-:S02]  /*3470*/  PRMT R34, RZ, 0x7610, R34 ;  /* 0x00007610ff227816 */ /* 0x000fc40000000022 */
[----:B------:R-:W-:Y:S02]  /*3480*/  PRMT R36, RZ, 0x7610, R36 ;  /* 0x00007610ff247816 */ /* 0x000fe40000000024 */
[----:B------:R-:W-:Y:S02]  /*3490*/  PRMT R38, RZ, 0x7610, R38 ;  /* 0x00007610ff267816 */ /* 0x000fe40000000026 */
[----:B------:R-:W-:Y:S02]  /*34a0*/  PRMT R40, RZ, 0x7610, R40 ;  /* 0x00007610ff287816 */ /* 0x000fe40000000028 */
[----:B------:R-:W-:Y:S02]  /*34b0*/  PRMT R42, RZ, 0x7610, R42 ;  /* 0x00007610ff2a7816 */ /* 0x000fe4000000002a */
[----:B------:R-:W-:Y:S02]  /*34c0*/  PRMT R44, RZ, 0x7610, R44 ;  /* 0x00007610ff2c7816 */ /* 0x000fe4000000002c */
[----:B-1----:R-:W-:-:S02]  /*34d0*/  FMNMX R7, R4, R5, !PT ;  /* 0x0000000504077209 */ /* 0x002fc40007800000 */
[----:B------:R-:W-:Y:S02]  /*34e0*/  LOP3.LUT R4, R2, 0x1f, RZ, 0xc0, !PT ;  /* 0x0000001f02047812 */ /* 0x000fe400078ec0ff */
[----:B------:R-:W-:Y:S01]  /*34f0*/  PRMT R46, RZ, 0x7610, R46 ;  /* 0x00007610ff2e7816 */ /* 0x000fe2000000002e */
[----:B---3--:R1:W-:Y:S01]  /*3500*/  @!P5 STS [R86+UR4+0x8000], R7 ;  /* 0x008000075600d988 */ /* 0x0083e20008000804 */
[----:B------:R-:W-:Y:S01]  /*3510*/  PRMT R48, RZ, 0x7610, R48 ;  /* 0x00007610ff307816 */ /* 0x000fe20000000030 */
[----:B------:R-:W-:Y:S01]  /*3520*/  IMAD R4, R4, UR17, RZ ;  /* 0x0000001104047c24 */ /* 0x000fe2000f8e02ff */
[----:B------:R-:W-:Y:S01]  /*3530*/  UIMAD.WIDE UR16, UR16, 0x2, URZ ;  /* 0x00000002101078a5 */ /* 0x000fe2000f8e02ff */
[----:B------:R-:W-:Y:S01]  /*3540*/  BAR.SYNC.DEFER_BLOCKING 0x0 ;  /* 0x0000000000007b1d */ /* 0x000fe20000010000 */
[----:B------:R-:W-:Y:S01]  /*3550*/  PRMT R50, RZ, 0x7610, R50 ;  /* 0x00007610ff327816 */ /* 0x000fe20000000032 */
[C---:B------:R-:W-:Y:S01]  /*3560*/  IMAD.SHL.U32 R5, R4.reuse, 0x2, RZ ;  /* 0x0000000204057824 */ /* 0x040fe200078e00ff */
[----:B------:R-:W-:Y:S01]  /*3570*/  PRMT R52, RZ, 0x7610, R52 ;  /* 0x00007610ff347816 */ /* 0x000fe20000000034 */
[----:B------:R-:W-:Y:S01]  /*3580*/  IMAD.HI R4, R4, 0x2, RZ ;  /* 0x0000000204047827 */ /* 0x000fe200078e02ff */
[----:B------:R-:W-:-:S02]  /*3590*/  PRMT R54, RZ, 0x7610, R54 ;  /* 0x00007610ff367816 */ /* 0x000fc40000000036 */
[----:B--2---:R-:W-:Y:S01]  /*35a0*/  IADD3 R152, P0, P3, R5, UR9, R152 ;  /* 0x0000000905987c10 */ /* 0x004fe2000fb1e098 */
[----:B------:R-:W-:Y:S01]  /*35b0*/  UIADD3 UR9, UPT, UPT, UR33, 0x18, URZ ;  /* 0x0000001821097890 */ /* 0x000fe2000fffe0ff */
[----:B------:R-:W-:Y:S02]  /*35c0*/  SHF.R.U32.HI R5, RZ, 0x5, R2 ;  /* 0x00000005ff057819 */ /* 0x000fe40000011602 */
[----:B------:R-:W-:Y:S02]  /*35d0*/  IADD3.X R20, PT, PT, R4, UR17, R153, P0, P3 ;  /* 0x0000001104147c10 */ /* 0x000fe400087e6499 */
[----:B------:R-:W-:Y:S02]  /*35e0*/  LOP3.LUT P0, RZ, R2, 0x1, RZ, 0xc0, !PT ;  /* 0x0000000102ff7812 */ /* 0x000fe4000780c0ff */
[----:B------:R-:W-:Y:S02]  /*35f0*/  SGXT.U32 R5, R5, 0x3 ;  /* 0x000000030505781a */ /* 0x000fe40000000000 */
[----:B------:R-:W-:-:S02]  /*3600*/  ISETP.LT.U32.AND P0, PT, R69, 0x80, !P0 ;  /* 0x000000804500780c */ /* 0x000fc40004701070 */
[----:B------:R-:W-:Y:S01]  /*3610*/  PRMT R56, RZ, 0x7610, R56 ;  /* 0x00007610ff387816 */ /* 0x000fe20000000038 */
[----:B0-----:R-:W-:Y:S01]  /*3620*/  IMAD R6, R5, R21, RZ ;  /* 0x0000001505067224 */ /* 0x001fe200078e02ff */
[----:B------:R-:W-:Y:S02]  /*3630*/  PRMT R58, RZ, 0x7610, R58 ;  /* 0x00007610ff3a7816 */ /* 0x000fe4000000003a */
[----:B------:R-:W-:Y:S01]  /*3640*/  PRMT R60, RZ, 0x7610, R60 ;  /* 0x00007610ff3c7816 */ /* 0x000fe2000000003c */
[----:B------:R-:W0:Y:S01]  /*3650*/  @!P6 LDS R18, [R84+0x8000] ;  /* 0x008000005412e984 */ /* 0x000e220000000800 */
[C---:B------:R-:W-:Y:S01]  /*3660*/  LEA R230, P3, R6.reuse, R152, 0x1 ;  /* 0x0000009806e67211 */ /* 0x040fe200078608ff */
[C---:B-1----:R-:W-:Y:S01]  /*3670*/  IMAD R7, R21.reuse, 0x8, R6 ;  /* 0x0000000815077824 */ /* 0x042fe200078e0206 */
[----:B------:R-:W-:Y:S02]  /*3680*/  PRMT R62, RZ, 0x7610, R62 ;  /* 0x00007610ff3e7816 */ /* 0x000fe4000000003e */
[----:B------:R-:W-:Y:S01]  /*3690*/  LEA.HI.X.SX32 R231, R6, R20, 0x1, P3 ;  /* 0x0000001406e77211 */ /* 0x000fe200018f0eff */
[----:B------:R-:W-:Y:S01]  /*36a0*/  IMAD R8, R21, 0x8, R7 ;  /* 0x0000000815087824 */ /* 0x000fe200078e0207 */
[----:B------:R-:W-:-:S02]  /*36b0*/  LEA R228, P3, R7, R152, 0x1 ;  /* 0x0000009807e47211 */ /* 0x000fc400078608ff */
[----:B------:R-:W-:Y:S02]  /*36c0*/  PRMT R64, RZ, 0x7610, R64 ;  /* 0x00007610ff407816 */ /* 0x000fe40000000040 */
[----:B------:R-:W-:Y:S02]  /*36d0*/  LEA.HI.X.SX32 R229, R7, R20, 0x1, P3 ;  /* 0x0000001407e57211 */ /* 0x000fe400018f0eff */
[C---:B------:R-:W-:Y:S02]  /*36e0*/  LEA R226, P3, R8.reuse, R152, 0x1 ;  /* 0x0000009808e27211 */ /* 0x040fe400078608ff */
[----:B------:R-:W-:Y:S02]  /*36f0*/  PRMT R66, RZ, 0x7610, R66 ;  /* 0x00007610ff427816 */ /* 0x000fe40000000042 */
[----:B------:R-:W-:Y:S01]  /*3700*/  LEA.HI.X.SX32 R227, R8, R20, 0x1, P3 ;  /* 0x0000001408e37211 */ /* 0x000fe200018f0eff */
[----:B------:R-:W-:Y:S01]  /*3710*/  IMAD R8, R21, 0x10, R8 ;  /* 0x0000001015087824 */ /* 0x000fe200078e0208 */
[----:B------:R-:W-:-:S02]  /*3720*/  PRMT R168, RZ, 0x7610, R168 ;  /* 0x00007610ffa87816 */ /* 0x000fc400000000a8 */
[----:B------:R-:W-:Y:S01]  /*3730*/  PRMT R170, RZ, 0x7610, R170 ;  /* 0x00007610ffaa7816 */ /* 0x000fe200000000aa */
[----:B------:R-:W-:Y:S01]  /*3740*/  IMAD R7, R21, 0x8, R8 ;  /* 0x0000000815077824 */ /* 0x000fe200078e0208 */
[----:B------:R-:W-:Y:S02]  /*3750*/  PRMT R172, RZ, 0x7610, R172 ;  /* 0x00007610ffac7816 */ /* 0x000fe400000000ac */
[----:B------:R-:W-:Y:S01]  /*3760*/  PRMT R166, RZ, 0x7610, R166 ;  /* 0x00007610ffa67816 */ /* 0x000fe200000000a6 */
[----:B0-----:R-:W0:Y:S02]  /*3770*/  SHFL.BFLY PT, R9, R18, 0x1, 0x1f ;  /* 0x0c201f0012097f89 */ /* 0x001e2400000e0000 */
[----:B0-----:R-:W-:Y:S02]  /*3780*/  FMNMX R9, R18, R9, !PT ;  /* 0x0000000912097209 */ /* 0x001fe40007800000 */
[----:B------:R-:W-:-:S03]  /*3790*/  PRMT R18, RZ, 0x7610, R18 ;  /* 0x00007610ff127816 */ /* 0x000fc60000000012 */
[----:B------:R0:W-:Y:S01]  /*37a0*/  @P0 STS [R84+0x8000], R9 ;  /* 0x0080000954000388 */ /* 0x0001e20000000800 */
[----:B------:R-:W-:Y:S01]  /*37b0*/  BAR.SYNC.DEFER_BLOCKING 0x0 ;  /* 0x0000000000007b1d */ /* 0x000fe20000010000 */
[----:B0-----:R-:W-:Y:S01]  /*37c0*/  IMAD R9, R21, UR9, RZ ;  /* 0x0000000915097c24 */ /* 0x001fe2000f8e02ff */
[----:B------:R-:W-:-:S04]  /*37d0*/  UIADD3 UR9, UPT, UPT, UR33, 0x38, URZ ;  /* 0x0000003821097890 */ /* 0x000fc8000fffe0ff */
[----:B------:R-:W-:-:S04]  /*37e0*/  LEA R224, P3, R9, R152, 0x1 ;  /* 0x0000009809e07211 */ /* 0x000fc800078608ff */
[----:B------:R-:W-:Y:S01]  /*37f0*/  LEA.HI.X.SX32 R225, R9, R20, 0x1, P3 ;  /* 0x0000001409e17211 */ /* 0x000fe200018f0eff */
[----:B------:R-:W-:Y:S01]  /*3800*/  IMAD R9, R21, UR9, RZ ;  /* 0x0000000915097c24 */ /* 0x000fe2000f8e02ff */
[----:B------:R-:W-:Y:S01]  /*3810*/  LEA R222, P3, R8, R152, 0x1 ;  /* 0x0000009808de7211 */ /* 0x000fe200078608ff */
[----:B------:R-:W-:-:S03]  /*3820*/  UIADD3 UR9, UPT, UPT, UR33, 0x58, URZ ;  /* 0x0000005821097890 */ /* 0x000fc6000fffe0ff */
[----:B------:R-:W-:Y:S01]  /*3830*/  LEA.HI.X.SX32 R223, R8, R20, 0x1, P3 ;  /* 0x0000001408df7211 */ /* 0x000fe200018f0eff */
[----:B------:R-:W-:Y:S01]  /*3840*/  IMAD R8, R21, 0x8, R7 ;  /* 0x0000000815087824 */ /* 0x000fe200078e0207 */
[C---:B------:R-:W-:Y:S01]  /*3850*/  LEA R220, P3, R7.reuse, R152, 0x1 ;  /* 0x0000009807dc7211 */ /* 0x040fe200078608ff */
[----:B------:R-:W0:Y:S03]  /*3860*/  LDS R164, [R87+UR4+0x8000] ;  /* 0x0080000457a47984 */ /* 0x000e260008000800 */
[----:B------:R-:W-:Y:S01]  /*3870*/  LEA.HI.X.SX32 R221, R7, R20, 0x1, P3 ;  /* 0x0000001407dd7211 */ /* 0x000fe200018f0eff */
[----:B------:R-:W-:Y:S01]  /*3880*/  BAR.SYNC.DEFER_BLOCKING 0x0 ;  /* 0x0000000000007b1d */ /* 0x000fe20000010000 */
[----:B------:R-:W-:-:S04]  /*3890*/  LEA R218, P3, R8, R152, 0x1 ;  /* 0x0000009808da7211 */ /* 0x000fc800078608ff */
[----:B------:R-:W-:Y:S01]  /*38a0*/  LEA.HI.X.SX32 R219, R8, R20, 0x1, P3 ;  /* 0x0000001408db7211 */ /* 0x000fe200018f0eff */
[----:B------:R-:W-:Y:S01]  /*38b0*/  IMAD R8, R21, 0x10, R8 ;  /* 0x0000001015087824 */ /* 0x000fe200078e0208 */
[----:B------:R-:W-:-:S04]  /*38c0*/  LEA R216, P3, R9, R152, 0x1 ;  /* 0x0000009809d87211 */ /* 0x000fc800078608ff */
[----:B------:R-:W-:Y:S01]  /*38d0*/  LEA.HI.X.SX32 R217, R9, R20, 0x1, P3 ;  /* 0x0000001409d97211 */ /* 0x000fe200018f0eff */
[----:B------:R-:W-:Y:S01]  /*38e0*/  IMAD R9, R21, UR9, RZ ;  /* 0x0000000915097c24 */ /* 0x000fe2000f8e02ff */
[----:B------:R-:W-:Y:S01]  /*38f0*/  LEA R214, P3, R8, R152, 0x1 ;  /* 0x0000009808d67211 */ /* 0x000fe200078608ff */
[----:B------:R-:W-:-:S03]  /*3900*/  UIADD3 UR9, UPT, UPT, UR33, 0x78, URZ ;  /* 0x0000007821097890 */ /* 0x000fc6000fffe0ff */
[----:B------:R-:W-:Y:S02]  /*3910*/  LEA.HI.X.SX32 R215, R8, R20, 0x1, P3 ;  /* 0x0000001408d77211 */ /* 0x000fe400018f0eff */
[----:B0-----:R-:W-:-:S05]  /*3920*/  FMNMX R164, R164, -INF , !PT ;  /* 0xff800000a4a47809 */ /* 0x001fca0007800000 */
[--C-:B------:R-:W-:Y:S01]  /*3930*/  FADD R13, R13, -R164.reuse ;  /* 0x800000a40d0d7221 */ /* 0x100fe20000000000 */
[--C-:B------:R-:W-:Y:S01]  /*3940*/  FADD R14, R14, -R164.reuse ;  /* 0x800000a40e0e7221 */ /* 0x100fe20000000000 */
[--C-:B------:R-:W-:Y:S01]  /*3950*/  FADD R15, R15, -R164.reuse ;  /* 0x800000a40f0f7221 */ /* 0x100fe20000000000 */
[--C-:B------:R-:W-:Y:S01]  /*3960*/  FADD R17, R17, -R164.reuse ;  /* 0x800000a411117221 */ /* 0x100fe20000000000 */
[----:B------:R-:W-:Y:S01]  /*3970*/  FMUL R4, R13, 1.4426950216293334961 ;  /* 0x3fb8aa3b0d047820 */ /* 0x000fe20000400000 */
[----:B------:R-:W-:Y:S01]  /*3980*/  FMUL R5, R14, 1.4426950216293334961 ;  /* 0x3fb8aa3b0e057820 */ /* 0x000fe20000400000 */
[----:B------:R-:W-:Y:S01]  /*3990*/  FMUL R15, R15, 1.4426950216293334961 ;  /* 0x3fb8aa3b0f0f7820 */ /* 0x000fe20000400000 */
[----:B------:R-:W-:Y:S01]  /*39a0*/  FMUL R17, R17, 1.4426950216293334961 ;  /* 0x3fb8aa3b11117820 */ /* 0x000fe20000400000 */
[--C-:B------:R-:W-:Y:S01]  /*39b0*/  FADD R16, R16, -R164.reuse ;  /* 0x800000a410107221 */ /* 0x100fe20000000000 */
[--C-:B------:R-:W-:Y:S01]  /*39c0*/  FADD R19, R19, -R164.reuse ;  /* 0x800000a413137221 */ /* 0x100fe20000000000 */
[----:B------:R-:W-:Y:S01]  /*39d0*/  MUFU.EX2 R4, R4 ;  /* 0x0000000400047308 */ /* 0x000fe20000000800 */
[--C-:B------:R-:W-:Y:S01]  /*39e0*/  FADD R10, R10, -R164.reuse ;  /* 0x800000a40a0a7221 */ /* 0x100fe20000000000 */
[----:B------:R-:W-:Y:S01]  /*39f0*/  FMUL R16, R16, 1.4426950216293334961 ;  /* 0x3fb8aa3b10107820 */ /* 0x000fe20000400000 */
[----:B------:R-:W-:Y:S01]  /*3a00*/  FMUL R19, R19, 1.4426950216293334961 ;  /* 0x3fb8aa3b13137820 */ /* 0x000fe20000400000 */
[----:B------:R-:W-:Y:S01]  /*3a10*/  FADD R11, R11, -R164 ;  /* 0x800000a40b0b7221 */ /* 0x000fe20000000000 */
[----:B------:R-:W-:-:S03]  /*3a20*/  FMUL R10, R10, 1.4426950216293334961 ;  /* 0x3fb8aa3b0a0a7820 */ /* 0x000fc60000400000 */
[----:B------:R-:W0:Y:S01]  /*3a30*/  MUFU.EX2 R5, R5 ;  /* 0x0000000500057308 */ /* 0x000e220000000800 */
[----:B------:R-:W-:-:S07]  /*3a40*/  FMUL R11, R11, 1.4426950216293334961 ;  /* 0x3fb8aa3b0b0b7820 */ /* 0x000fce0000400000 */
[----:B------:R-:W1:Y:S08]  /*3a50*/  MUFU.EX2 R6, R15 ;  /* 0x0000000f00067308 */ /* 0x000e700000000800 */
[----:B------:R-:W2:Y:S01]  /*3a60*/  MUFU.EX2 R17, R17 ;  /* 0x0000001100117308 */ /* 0x000ea20000000800 */
[----:B0-----:R-:W-:-:S07]  /*3a70*/  FADD R7, R4, R5 ;  /* 0x0000000504077221 */ /* 0x001fce0000000000 */
[----:B------:R-:W0:Y:S01]  /*3a80*/  MUFU.EX2 R16, R16 ;  /* 0x0000001000107308 */ /* 0x000e220000000800 */
[----:B-1----:R-:W-:Y:S01]  /*3a90*/  FADD R14, R6, R7 ;  /* 0x00000007060e7221 */ /* 0x002fe20000000000 */
[----:B------:R-:W-:-:S04]  /*3aa0*/  LEA R7, R21, R8, 0x3 ;  /* 0x0000000815077211 */ /* 0x000fc800078e18ff */
[----:B------:R-:W-:Y:S01]  /*3ab0*/  LEA R212, P3, R7, R152, 0x1 ;  /* 0x0000009807d47211 */ /* 0x000fe200078608ff */
[----:B------:R-:W-:Y:S01]  /*3ac0*/  IMAD R8, R21, 0x8, R7 ;  /* 0x0000000815087824 */ /* 0x000fe200078e0207 */
[----:B------:R-:W1:Y:S01]  /*3ad0*/  MUFU.EX2 R19, R19 ;  /* 0x0000001300137308 */ /* 0x000e620000000800 */
[----:B--2---:R-:W-:Y:S01]  /*3ae0*/  FADD R13, R17, R14 ;  /* 0x0000000e110d7221 */ /* 0x004fe20000000000 */
[----:B------:R-:W-:Y:S02]  /*3af0*/  LEA.HI.X.SX32 R213, R7, R20, 0x1, P3 ;  /* 0x0000001407d57211 */ /* 0x000fe400018f0eff */
[----:B------:R-:W-:-:S04]  /*3b00*/  LEA R210, P3, R8, R152, 0x1 ;  /* 0x0000009808d27211 */ /* 0x000fc800078608ff */
[----:B------:R-:W2:Y:S01]  /*3b10*/  MUFU.EX2 R10, R10 ;  /* 0x0000000a000a7308 */ /* 0x000ea20000000800 */
[----:B0-----:R-:W-:Y:S01]  /*3b20*/  FADD R14, R16, R13 ;  /* 0x0000000d100e7221 */ /* 0x001fe20000000000 */
[----:B------:R-:W-:Y:S01]  /*3b30*/  LEA.HI.X.SX32 R211, R8, R20, 0x1, P3 ;  /* 0x0000001408d37211 */ /* 0x000fe200018f0eff */
[----:B------:R-:W-:Y:S01]  /*3b40*/  IMAD R8, R21, 0x10, R8 ;  /* 0x0000001015087824 */ /* 0x000fe200078e0208 */
[----:B------:R-:W-:-:S03]  /*3b50*/  LEA R208, P3, R9, R152, 0x1 ;  /* 0x0000009809d07211 */ /* 0x000fc600078608ff */
[----:B------:R-:W-:Y:S01]  /*3b60*/  IMAD R7, R21, 0x8, R8 ;  /* 0x0000000815077824 */ /* 0x000fe200078e0208 */
[----:B------:R-:W0:Y:S01]  /*3b70*/  MUFU.EX2 R11, R11 ;  /* 0x0000000b000b7308 */ /* 0x000e220000000800 */
[----:B-1----:R-:W-:Y:S01]  /*3b80*/  FADD R13, R19, R14 ;  /* 0x0000000e130d7221 */ /* 0x002fe20000000000 */
[----:B------:R-:W-:Y:S01]  /*3b90*/  LEA.HI.X.SX32 R209, R9, R20, 0x1, P3 ;  /* 0x0000001409d17211 */ /* 0x000fe200018f0eff */
[----:B------:R-:W-:Y:S01]  /*3ba0*/  IMAD R9, R21, UR9, RZ ;  /* 0x0000000915097c24 */ /* 0x000fe2000f8e02ff */
[----:B------:R-:W-:Y:S01]  /*3bb0*/  LEA R206, P3, R8, R152, 0x1 ;  /* 0x0000009808ce7211 */ /* 0x000fe200078608ff */
[----:B------:R-:W-:-:S03]  /*3bc0*/  UIADD3 UR9, UPT, UPT, UR33, 0x98, URZ ;  /* 0x0000009821097890 */ /* 0x000fc6000fffe0ff */
[----:B------:R-:W-:Y:S01]  /*3bd0*/  LEA.HI.X.SX32 R207, R8, R20, 0x1, P3 ;  /* 0x0000001408cf7211 */ /* 0x000fe200018f0eff */
[----:B--2---:R-:W-:Y:S01]  /*3be0*/  FADD R14, R10, R13 ;  /* 0x0000000d0a0e7221 */ /* 0x004fe20000000000 */
[----:B------:R-:W-:Y:S01]  /*3bf0*/  LEA R204, P3, R7, R152, 0x1 ;  /* 0x0000009807cc7211 */ /* 0x000fe200078608ff */
[----:B------:R-:W-:-:S03]  /*3c00*/  IMAD R8, R21, 0x8, R7 ;  /* 0x0000000815087824 */ /* 0x000fc600078e0207 */
[----:B------:R-:W-:Y:S02]  /*3c10*/  LEA.HI.X.SX32 R205, R7, R20, 0x1, P3 ;  /* 0x0000001407cd7211 */ /* 0x000fe400018f0eff */
[----:B------:R-:W-:Y:S01]  /*3c20*/  LEA R202, P3, R8, R152, 0x1 ;  /* 0x0000009808ca7211 */ /* 0x000fe200078608ff */
[----:B0-----:R-:W-:-:S03]  /*3c30*/  FADD R14, R11, R14 ;  /* 0x0000000e0b0e7221 */ /* 0x001fc60000000000 */
[----:B------:R-:W-:Y:S01]  /*3c40*/  LEA.HI.X.SX32 R203, R8, R20, 0x1, P3 ;  /* 0x0000001408cb7211 */ /* 0x000fe200018f0eff */
[----:B------:R-:W-:Y:S01]  /*3c50*/  IMAD R8, R21, 0x10, R8 ;  /* 0x0000001015087824 */ /* 0x000fe200078e0208 */
[----:B------:R-:W0:Y:S01]  /*3c60*/  SHFL.BFLY PT, R13, R14, 0x10, 0x1f ;  /* 0x0e001f000e0d7f89 */ /* 0x000e2200000e0000 */
[----:B------:R-:W-:Y:S02]  /*3c70*/  LEA R200, P3, R9, R152, 0x1 ;  /* 0x0000009809c87211 */ /* 0x000fe400078608ff */
[----:B------:R-:W-:Y:S02]  /*3c80*/  IMAD R7, R21, 0x8, R8 ;  /* 0x0000000815077824 */ /* 0x000fe400078e0208 */
[----:B------:R-:W-:Y:S01]  /*3c90*/  LEA.HI.X.SX32 R201, R9, R20, 0x1, P3 ;  /* 0x0000001409c97211 */ /* 0x000fe200018f0eff */
[----:B------:R-:W-:Y:S01]  /*3ca0*/  IMAD R9, R21, UR9, RZ ;  /* 0x0000000915097c24 */ /* 0x000fe2000f8e02ff */
[----:B------:R-:W-:Y:S01]  /*3cb0*/  LEA R198, P3, R8, R152, 0x1 ;  /* 0x0000009808c67211 */ /* 0x000fe200078608ff */
[----:B------:R-:W-:-:S03]  /*3cc0*/  UIADD3 UR9, UPT, UPT, UR33, 0xb8, URZ ;  /* 0x000000b821097890 */ /* 0x000fc6000fffe0ff */
[----:B------:R-:W-:Y:S01]  /*3cd0*/  LEA.HI.X.SX32 R199, R8, R20, 0x1, P3 ;  /* 0x0000001408c77211 */ /* 0x000fe200018f0eff */
[----:B------:R-:W-:Y:S01]  /*3ce0*/  IMAD R8, R21, 0x8, R7 ;  /* 0x0000000815087824 */ /* 0x000fe200078e0207 */
[----:B------:R-:W-:-:S04]  /*3cf0*/  LEA R196, P3, R7, R152, 0x1 ;  /* 0x0000009807c47211 */ /* 0x000fc800078608ff */
[----:B------:R-:W-:Y:S02]  /*3d00*/  LEA.HI.X.SX32 R197, R7, R20, 0x1, P3 ;  /* 0x0000001407c57211 */ /* 0x000fe400018f0eff */
[----:B------:R-:W-:-:S04]  /*3d10*/  LEA R194, P3, R8, R152, 0x1 ;  /* 0x0000009808c27211 */ /* 0x000fc800078608ff */
[----:B------:R-:W-:Y:S01]  /*3d20*/  LEA.HI.X.SX32 R195, R8, R20, 0x1, P3 ;  /* 0x0000001408c37211 */ /* 0x000fe200018f0eff */
[----:B0-----:R-:W-:Y:S01]  /*3d30*/  FADD R13, R14, R13 ;  /* 0x0000000d0e0d7221 */ /* 0x001fe20000000000 */
[----:B------:R-:W-:Y:S01]  /*3d40*/  LEA R192, P3, R9, R152, 0x1 ;  /* 0x0000009809c07211 */ /* 0x000fe200078608ff */
[----:B------:R-:W-:Y:S01]  /*3d50*/  IMAD R8, R21, 0x10, R8 ;  /* 0x0000001015087824 */ /* 0x000fe200078e0208 */
[----:B------:R-:W-:Y:S02]  /*3d60*/  PRMT R14, RZ, 0x7610, R14 ;  /* 0x00007610ff0e7816 */ /* 0x000fe4000000000e */
[----:B------:R-:W-:Y:S01]  /*3d70*/  @!P5 STS [R86+UR4+0x8000], R13 ;  /* 0x0080000d5600d988 */ /* 0x000fe20008000804 */
[----:B------:R-:W-:Y:S01]  /*3d80*/  LEA.HI.X.SX32 R193, R9, R20, 0x1, P3 ;  /* 0x0000001409c17211 */ /* 0x000fe200018f0eff */
[C---:B------:R-:W-:Y:S01]  /*3d90*/  IMAD R7, R21.reuse, 0x8, R8 ;  /* 0x0000000815077824 */ /* 0x040fe200078e0208 */
[----:B------:R-:W-:Y:S01]  /*3da0*/  BAR.SYNC.DEFER_BLOCKING 0x0 ;  /* 0x0000000000007b1d */ /* 0x000fe20000010000 */
[----:B------:R-:W-:Y:S01]  /*3db0*/  LEA R190, P3, R8, R152, 0x1 ;  /* 0x0000009808be7211 */ /* 0x000fe200078608ff */
[----:B------:R-:W-:Y:S01]  /*3dc0*/  IMAD R9, R21, UR9, RZ ;  /* 0x0000000915097c24 */ /* 0x000fe2000f8e02ff */
[----:B------:R-:W-:-:S02]  /*3dd0*/  UIADD3 UR9, UPT, UPT, UR33, 0xd8, URZ ;  /* 0x000000d821097890 */ /* 0x000fc4000fffe0ff */
[----:B------:R-:W-:Y:S01]  /*3de0*/  LEA.HI.X.SX32 R191, R8, R20, 0x1, P3 ;  /* 0x0000001408bf7211 */ /* 0x000fe200018f0eff */
[----:B------:R-:W-:Y:S01]  /*3df0*/  IMAD R8, R21, 0x8, R7 ;  /* 0x0000000815087824 */ /* 0x000fe200078e0207 */
[----:B------:R-:W-:-:S04]  /*3e00*/  LEA R188, P3, R7, R152, 0x1 ;  /* 0x0000009807bc7211 */ /* 0x000fc800078608ff */
[----:B------:R-:W-:Y:S02]  /*3e10*/  LEA.HI.X.SX32 R189, R7, R20, 0x1, P3 ;  /* 0x0000001407bd7211 */ /* 0x000fe400018f0eff */
[----:B------:R-:W-:-:S04]  /*3e20*/  LEA R186, P3, R8, R152, 0x1 ;  /* 0x0000009808ba7211 */ /* 0x000fc800078608ff */
[----:B------:R-:W-:Y:S01]  /*3e30*/  LEA.HI.X.SX32 R187, R8, R20, 0x1, P3 ;  /* 0x0000001408bb7211 */ /* 0x000fe200018f0eff */
[----:B------:R-:W-:Y:S01]  /*3e40*/  IMAD R8, R21, 0x10, R8 ;  /* 0x0000001015087824 */ /* 0x000fe200078e0208 */
[----:B------:R-:W-:-:S03]  /*3e50*/  LEA R182, P3, R9, R152, 0x1 ;  /* 0x0000009809b67211 */ /* 0x000fc600078608ff */
[----:B------:R-:W-:Y:S01]  /*3e60*/  IMAD R7, R21, 0x8, R8 ;  /* 0x0000000815077824 */ /* 0x000fe200078e0208 */
[----:B------:R-:W-:Y:S01]  /*3e70*/  LEA.HI.X.SX32 R183, R9, R20, 0x1, P3 ;  /* 0x0000001409b77211 */ /* 0x000fe200018f0eff */
[----:B------:R-:W0:Y:S01]  /*3e80*/  @!P6 LDS R12, [R84+0x8000] ;  /* 0x00800000540ce984 */ /* 0x000e220000000800 */
[C---:B------:R-:W-:Y:S01]  /*3e90*/  LEA R180, P3, R8.reuse, R152, 0x1 ;  /* 0x0000009808b47211 */ /* 0x040fe200078608ff */
[C---:B------:R-:W-:Y:S01]  /*3ea0*/  IMAD R9, R21.reuse, UR9, RZ ;  /* 0x0000000915097c24 */ /* 0x040fe2000f8e02ff */
[----:B------:R-:W-:Y:S02]  /*3eb0*/  UIADD3 UR9, UPT, UPT, UR33, 0xf8, URZ ;  /* 0x000000f821097890 */ /* 0x000fe4000fffe0ff */
[----:B------:R-:W-:Y:S01]  /*3ec0*/  LEA.HI.X.SX32 R181, R8, R20, 0x1, P3 ;  /* 0x0000001408b57211 */ /* 0x000fe200018f0eff */
[----:B------:R-:W-:Y:S01]  /*3ed0*/  IMAD R8, R21, 0x8, R7 ;  /* 0x0000000815087824 */ /* 0x000fe200078e0207 */
[----:B------:R-:W-:-:S04]  /*3ee0*/  LEA R178, P3, R7, R152, 0x1 ;  /* 0x0000009807b27211 */ /* 0x000fc800078608ff */
[----:B------:R-:W-:Y:S02]  /*3ef0*/  LEA.HI.X.SX32 R179, R7, R20, 0x1, P3 ;  /* 0x0000001407b37211 */ /* 0x000fe400018f0eff */
[----:B------:R-:W-:-:S04]  /*3f00*/  LEA R162, P3, R8, R152, 0x1 ;  /* 0x0000009808a27211 */ /* 0x000fc800078608ff */
[----:B------:R-:W-:Y:S02]  /*3f10*/  LEA.HI.X.SX32 R163, R8, R20, 0x1, P3 ;  /* 0x0000001408a37211 */ /* 0x000fe400018f0eff */
[----:B------:R-:W-:Y:S02]  /*3f20*/  LEA R160, P3, R9, R152, 0x1 ;  /* 0x0000009809a07211 */ /* 0x000fe400078608ff */
[----:B------:R-:W-:Y:S02]  /*3f30*/  LEA R8, R21, R8, 0x4 ;  /* 0x0000000815087211 */ /* 0x000fe400078e20ff */
[----:B------:R-:W-:Y:S01]  /*3f40*/  LEA.HI.X.SX32 R161, R9, R20, 0x1, P3 ;  /* 0x0000001409a17211 */ /* 0x000fe200018f0eff */
[C---:B------:R-:W-:Y:S01]  /*3f50*/  IMAD R9, R21.reuse, UR9, RZ ;  /* 0x0000000915097c24 */ /* 0x040fe2000f8e02ff */
[----:B------:R-:W-:Y:S01]  /*3f60*/  LEA R158, P3, R8, R152, 0x1 ;  /* 0x00000098089e7211 */ /* 0x000fe200078608ff */
[----:B------:R-:W-:-:S03]  /*3f70*/  IMAD R7, R21, 0x8, R8 ;  /* 0x0000000815077824 */ /* 0x000fc600078e0208 */
[----:B------:R-:W-:Y:S01]  /*3f80*/  LEA.HI.X.SX32 R159, R8, R20, 0x1, P3 ;  /* 0x00000014089f7211 */ /* 0x000fe200018f0eff */
[----:B------:R-:W-:Y:S01]  /*3f90*/  IMAD R8, R21, 0x8, R7 ;  /* 0x0000000815087824 */ /* 0x000fe200078e0207 */
[----:B------:R-:W-:-:S04]  /*3fa0*/  LEA R156, P3, R7, R152, 0x1 ;  /* 0x00000098079c7211 */ /* 0x000fc800078608ff */
[----:B------:R-:W-:Y:S02]  /*3fb0*/  LEA.HI.X.SX32 R157, R7, R20, 0x1, P3 ;  /* 0x00000014079d7211 */ /* 0x000fe400018f0eff */
[C---:B------:R-:W-:Y:S01]  /*3fc0*/  LEA R154, P3, R8.reuse, R152, 0x1 ;  /* 0x00000098089a7211 */ /* 0x040fe200078608ff */
[----:B0-----:R-:W0:Y:S03]  /*3fd0*/  SHFL.BFLY PT, R13, R12, 0x1, 0x1f ;  /* 0x0c201f000c0d7f89 */ /* 0x001e2600000e0000 */
[----:B------:R-:W-:Y:S02]  /*3fe0*/  LEA.HI.X.SX32 R155, R8, R20, 0x1, P3 ;  /* 0x00000014089b7211 */ /* 0x000fe400018f0eff */
[----:B------:R-:W-:Y:S02]  /*3ff0*/  LEA R152, P3, R9, R152, 0x1 ;  /* 0x0000009809987211 */ /* 0x000fe400078608ff */
[----:B------:R-:W-:-:S02]  /*4000*/  PRMT R8, RZ, 0x7610, R8 ;  /* 0x00007610ff087816 */ /* 0x000fc40000000008 */
[----:B------:R-:W-:Y:S02]  /*4010*/  LEA.HI.X.SX32 R153, R9, R20, 0x1, P3 ;  /* 0x0000001409997211 */ /* 0x000fe400018f0eff */
[----:B------:R-:W-:Y:S01]  /*4020*/  PRMT R20, RZ, 0x7610, R20 ;  /* 0x00007610ff147816 */ /* 0x000fe20000000014 */
[----:B0-----:R-:W-:Y:S01]  /*4030*/  FADD R13, R12, R13 ;  /* 0x0000000d0c0d7221 */ /* 0x001fe20000000000 */
[----:B------:R-:W-:-:S04]  /*4040*/  PRMT R12, RZ, 0x7610, R12 ;  /* 0x00007610ff0c7816 */ /* 0x000fc8000000000c */
[----:B------:R-:W-:Y:S01]  /*4050*/  @P0 STS [R84+0x8000], R13 ;  /* 0x0080000d54000388 */ /* 0x000fe20000000800 */
[----:B------:R-:W-:Y:S06]  /*4060*/  BAR.SYNC.DEFER_BLOCKING 0x0 ;  /* 0x0000000000007b1d */ /* 0x000fec0000010000 */
[----:B------:R-:W2:Y:S04]  /*4070*/  @P1 LDG.E.U16 R12, desc[UR10][R228.64] ;  /* 0x0000000ae40c1981 */ /* 0x000ea8000c1e1500 */
[----:B------:R-:W3:Y:S04]  /*4080*/  @P1 LDG.E.U16 R14, desc[UR10][R226.64] ;  /* 0x0000000ae20e1981 */ /* 0x000ee8000c1e1500 */
[----:B------:R-:W4:Y:S04]  /*4090*/  @P1 LDG.E.U16 R18, desc[UR10][R224.64] ;  /* 0x0000000ae0121981 */ /* 0x000f28000c1e1500 */
[----:B------:R-:W5:Y:S04]  /*40a0*/  @P1 LDG.E.U16 R20, desc[UR10][R222.64] ;  /* 0x0000000ade141981 */ /* 0x000f68000c1e1500 */
        /* <DEDUP_REMOVED lines=28> */
[----:B------:R-:W0:Y:S01]  /*4270*/  LDS R165, [R87+UR4+0x8000] ;  /* 0x0080000457a57984 */ /* 0x000e220008000800 */
[----:B------:R-:W-:Y:S01]  /*4280*/  BAR.SYNC.DEFER_BLOCKING 0x0 ;  /* 0x0000000000007b1d */ /* 0x000fe20000010000 */
[----:B------:R-:W-:-:S04]  /*4290*/  UIADD3 UR9, UPT, UPT, UR5, 0x100, URZ ;  /* 0x0000010005097890 */ /* 0x000fc8000fffe0ff */
[----:B------:R-:W-:Y:S01]  /*42a0*/  UIADD3 UR12, UPT, UPT, UR12, UR9, URZ ;  /* 0x000000090c0c7290 */ /* 0x000fe2000fffe0ff */
[----:B------:R-:W-:-:S03]  /*42b0*/  F2FP.F16.F32.PACK_AB R4, R5, R4 ;  /* 0x000000040504723e */ /* 0x000fc600000000ff */
[----:B------:R-:W-:Y:S01]  /*42c0*/  ULEA UR72, UR72, UR12, 0x1 ;  /* 0x0000000c48487291 */ /* 0x000fe2000f8e08ff */
[----:B------:R-:W-:Y:S02]  /*42d0*/  F2FP.F16.F32.PACK_AB R5, R17, R6 ;  /* 0x000000061105723e */ /* 0x000fe400000000ff */
[----:B------:R-:W-:Y:S02]  /*42e0*/  F2FP.F16.F32.PACK_AB R6, R19, R16 ;  /* 0x000000101306723e */ /* 0x000fe400000000ff */
[----:B------:R-:W-:Y:S01]  /*42f0*/  F2FP.F16.F32.PACK_AB R7, R11, R10 ;  /* 0x0000000a0b07723e */ /* 0x000fe200000000ff */
[----:B--2---:R-:W-:Y:S04]  /*4300*/  STS.U16 [R83+UR4+0x8200], R12 ;  /* 0x0082000c53007988 */ /* 0x004fe80008000404 */
[----:B---3--:R-:W-:Y:S04]  /*4310*/  STS.U16 [R83+UR4+0x8400], R14 ;  /* 0x0084000e53007988 */ /* 0x008fe80008000404 */
[----:B----4-:R-:W-:Y:S04]  /*4320*/  STS.U16 [R83+UR4+0x8600], R18 ;  /* 0x0086001253007988 */ /* 0x010fe80008000404 */
[----:B-----5:R-:W-:Y:S04]  /*4330*/  STS.U16 [R83+UR4+0x8800], R20 ;  /* 0x0088001453007988 */ /* 0x020fe80008000404 */
        /* <DEDUP_REMOVED lines=27> */
[----:B------:R2:W-:Y:S01]  /*44f0*/  STS.U16 [R83+UR4+0xb800], R166 ;  /* 0x00b800a653007988 */ /* 0x0005e20008000404 */
[----:B-1----:R-:W-:-:S04]  /*4500*/  FADD R8, -R164, -INF ;  /* 0xff800000a4087421 */ /* 0x002fc80000000100 */
[----:B--2---:R-:W-:Y:S01]  /*4510*/  FMUL R166, R8, 1.4426950216293334961 ;  /* 0x3fb8aa3b08a67820 */ /* 0x004fe20000400000 */
[----:B0-----:R-:W-:Y:S06]  /*4520*/  @!P1 BRA `(.L_x_9) ;  /* 0x0000000000089947 */ /* 0x001fec0003800000 */
[----:B------:R0:W-:Y:S01]  /*4530*/  STTM.16dp32bit_t0_t15.x4 tmem[UR72], R4 ;  /* 0x00000004000079ed */ /* 0x0001e20008900048 */
[----:B------:R0:W-:Y:S02]  /*4540*/  STTM.16dp32bit_t16_t31.x4 tmem[UR72+0x4], R4 ;  /* 0x00000404000079ed */ /* 0x0001e40008920048 */
.L_x_9:
[----:B------:R-:W1:Y:S02]  /*4550*/  FENCE.VIEW.ASYNC.T ;  /* 0x00000000000073c6 */ /* 0x000e640000000200 */
[----:B-1----:R-:W-:Y:S06]  /*4560*/  BAR.SYNC.DEFER_BLOCKING 0x0 ;  /* 0x0000000000007b1d */ /* 0x002fec0000010000 */
[----:B------:R-:W1:Y:S01]  /*4570*/  MUFU.EX2 R166, R166 ;  /* 0x000000a600a67308 */ /* 0x000e620000000800 */
[----:B0-----:R-:W0:Y:S01]  /*4580*/  LDTM.16dp32bit_t0_t15.x64 R4, tmem[UR6] ;  /* 0x00000006000479ee */ /* 0x001e220008b00000 */
[----:B------:R-:W2:Y:S01]  /*4590*/  LDTM.16dp32bit_t16_t31.x64 R4, tmem[UR6+0x40] ;  /* 0x00004006000479ee */ /* 0x000ea20008b20000 */
[----:B------:R-:W-:Y:S01]  /*45a0*/  NOP ;  /* 0x0000000000007918 */ /* 0x000fe20000000000 */
[----:B------:R-:W-:Y:S05]  /*45b0*/  @!P1 BRA `(.L_x_10) ;  /* 0x0000000400089947 */ /* 0x000fea0003800000 */
[C---:B012---:R-:W-:Y:S01]  /*45c0*/  FMUL R4, R166.reuse, R4 ;  /* 0x00000004a6047220 */ /* 0x047fe20000400000 */
[C---:B------:R-:W-:Y:S01]  /*45d0*/  FMUL R5, R166.reuse, R5 ;  /* 0x00000005a6057220 */ /* 0x040fe20000400000 */
        /* <DEDUP_REMOVED lines=61> */
[----:B------:R-:W-:-:S04]  /*49b0*/  FMUL R67, R166, R67 ;  /* 0x00000043a6437220 */ /* 0x000fc80000400000 */
[----:B------:R3:W-:Y:S01]  /*49c0*/  STTM.16dp32bit_t0_t15.x64 tmem[UR6], R4 ;  /* 0x00000004000079ed */ /* 0x0007e20008b00006 */
[----:B------:R3:W-:Y:S02]  /*49d0*/  STTM.16dp32bit_t16_t31.x64 tmem[UR6+0x40], R4 ;  /* 0x00004004000079ed */ /* 0x0007e40008b20006 */
.L_x_10:
[----:B--2---:R-:W2:Y:S02]  /*49e0*/  FENCE.VIEW.ASYNC.T ;  /* 0x00000000000073c6 */ /* 0x004ea40000000200 */
[----:B--2---:R-:W-:Y:S01]  /*49f0*/  BAR.SYNC.DEFER_BLOCKING 0x0 ;  /* 0x0000000000007b1d */ /* 0x004fe20000010000 */
[----:B-1----:R-:W-:Y:S01]  /*4a00*/  FADD R165, R166, R165 ;  /* 0x000000a5a6a57221 */ /* 0x002fe20000000000 */
[----:B------:R-:W-:Y:S01]  /*4a10*/  UIADD3 UR56, UPT, UPT, UR4, 0x14000, URZ ;  /* 0x0001400004387890 */ /* 0x000fe2000fffe0ff */
[----:B------:R-:W-:-:S03]  /*4a20*/  FSEL R184, R164, -INF , P1 ;  /* 0xff800000a4b87808 */ /* 0x000fc60000800000 */
[----:B------:R-:W-:Y:S01]  /*4a30*/  FSEL R164, R165, 1, P1 ;  /* 0x3f800000a5a47808 */ /* 0x000fe20000800000 */
[----:B------:R1:W-:Y:S06]  /*4a40*/  MEMBAR.ALL.CTA ;  /* 0x0000000000007992 */ /* 0x0003ec0000008000 */
[----:B-1----:R-:W1:Y:S02]  /*4a50*/  FENCE.VIEW.ASYNC.S ;  /* 0x00000000000073c6 */ /* 0x002e640000000000 */
[----:B-1----:R-:W-:Y:S06]  /*4a60*/  BAR.SYNC.DEFER_BLOCKING 0x0 ;  /* 0x0000000000007b1d */ /* 0x002fec0000010000 */
[----:B------:R-:W-:Y:S05]  /*4a70*/  @!P2 BRA `(.L_x_11) ;  /* 0x000000000064a947 */ /* 0x000fea0003800000 */
[----:B------:R-:W-:Y:S01]  /*4a80*/  UIADD3 UR12, UPT, UPT, UR4, 0x8000, URZ ;  /* 0x00008000040c7890 */ /* 0x000fe2000fffe0ff */
[----:B------:R-:W-:Y:S01]  /*4a90*/  BSSY.RECONVERGENT B0, `(.L_x_12) ;  /* 0x0000016000007945 */ /* 0x000fe20003800200 */
[----:B------:R-:W-:Y:S02]  /*4aa0*/  ELECT P1, URZ, PT ;  /* 0x0000000000ff782f */ /* 0x000fe40003820000 */
[----:B------:R-:W-:Y:S01]  /*4ab0*/  USHF.R.U32.HI UR12, URZ, 0x4, UR12 ;  /* 0x00000004ff0c7899 */ /* 0x000fe2000801160c */
[----:B------:R-:W-:Y:S01]  /*4ac0*/  UMOV UR16, 0xfffffffe ;  /* 0xfffffffe00107882 */ /* 0x000fe20000000000 */
[----:B------:R-:W-:Y:S02]  /*4ad0*/  UMOV UR17, 0x7fffbfdf ;  /* 0x7fffbfdf00117882 */ /* 0x000fe40000000000 */
[----:B------:R-:W-:Y:S01]  /*4ae0*/  USGXT.U32 UR12, UR12, 0xe ;  /* 0x0000000e0c0c789a */ /* 0x000fe20008000000 */
[----:B------:R-:W-:Y:S01]  /*4af0*/  UMOV UR13, URZ ;  /* 0x000000ff000d7c82 */ /* 0x000fe20008000000 */
[----:B------:R-:W-:-:S02]  /*4b00*/  UIADD3 UR14, UPT, UPT, UR5, 0x108, URZ ;  /* 0x00000108050e7890 */ /* 0x000fc4000fffe0ff */
[----:B------:R-:W-:Y:S01]  /*4b10*/  UIADD3.64 UR16, UPT, UPT, UR12, -UR16, URZ ;  /* 0x800000100c107297 */ /* 0x000fe2000fffe0ff */
[----:B------:R-:W-:Y:S01]  /*4b20*/  UMOV UR18, 0x0 ;  /* 0x0000000000127882 */ /* 0x000fe20000000000 */
[----:B------:R-:W-:Y:S01]  /*4b30*/  UMOV UR19, 0x4400010 ;  /* 0x0440001000137882 */ /* 0x000fe20000000000 */
[----:B------:R-:W-:Y:S01]  /*4b40*/  UMOV UR13, 0x80004020 ;  /* 0x80004020000d7882 */ /* 0x000fe20000000000 */
[----:B------:R-:W-:Y:S01]  /*4b50*/  UMOV UR20, 0x0 ;  /* 0x0000000000147882 */ /* 0x000fe20000000000 */
[----:B------:R-:W-:Y:S01]  /*4b60*/  UMOV UR21, 0x4400010 ;  /* 0x0440001000157882 */ /* 0x000fe20000000000 */
[----:B------:R1:W-:Y:S03]  /*4b70*/  UTCHMMA tmem[UR9], gdesc[UR12], tmem[UR5], tmem[UR18], idesc[UR19], UPT ;  /* 0x00ff120c090079ea */ /* 0x0003e6000b800005 */
[----:B------:R1:W-:Y:S01]  /*4b80*/  UTCHMMA tmem[UR14], gdesc[UR16], tmem[UR5], tmem[UR20], idesc[UR21], UPT ;  /* 0x00ff14100e0079ea */ /* 0x0003e2000b800005 */
[----:B------:R-:W-:Y:S05]  /*4b90*/  @!P1 BRA `(.L_x_13) ;  /* 0x0000000000149947 */ /* 0x000fea0003800000 */
[----:B-1----:R-:W-:Y:S01]  /*4ba0*/  UMOV UR12, UR56 ;  /* 0x00000038000c7c82 */ /* 0x002fe20008000000 */
[----:B------:R-:W-:Y:S02]  /*4bb0*/  UMOV UR13, URZ ;  /* 0x000000ff000d7c82 */ /* 0x000fe40008000000 */
[----:B------:R-:W-:Y:S02]  /*4bc0*/  UMOV UR12, UR12 ;  /* 0x0000000c000c7c82 */ /* 0x000fe40008000000 */
[----:B------:R2:W-:Y:S01]  /*4bd0*/  UTCBAR [UR12], URZ ;  /* 0x000000ff0c0073e9 */ /* 0x0005e200080000ff */
[----:B------:R-:W-:Y:S02]  /*4be0*/  NOP ;  /* 0x0000000000007918 */ /* 0x000fe40000000000 */
.L_x_13:
[----:B-12---:R-:W-:Y:S05]  /*4bf0*/  BSYNC.RECONVERGENT B0 ;  /* 0x0000000000007941 */ /* 0x006fea0003800200 */
.L_x_12:
[----:B------:R-:W-:Y:S05]  /*4c00*/  BRA `(.L_x_14) ;  /* 0x0000000000087947 */ /* 0x000fea0003800000 */
.L_x_11:
[----:B------:R-:W-:-:S13]  /*4c10*/  ISETP.GE.AND P1, PT, R85, RZ, PT ;  /* 0x000000ff5500720c */ /* 0x000fda0003f26270 */
[----:B------:R-:W-:Y:S05]  /*4c20*/  @!P1 BRA `(.L_x_15) ;  /* 0x0000002400989947 */ /* 0x000fea0003800000 */
.L_x_14:
[----:B0--3--:R-:W-:Y:S01]  /*4c30*/  IMAD.U32 R4, RZ, RZ, UR4 ;  /* 0x00000004ff047e24 */ /* 0x009fe2000f8e00ff */
[----:B------:R-:W-:Y:S01]  /*4c40*/  USHF.R.U32.HI UR70, URZ, 0x4, UR15 ;  /* 0x00000004ff467899 */ /* 0x000fe2000801160f */
[----:B------:R-:W-:Y:S01]  /*4c50*/  IMAD.U32 R165, RZ, RZ, UR4 ;  /* 0x00000004ffa57e24 */ /* 0x000fe2000f8e00ff */
[----:B------:R-:W0:Y:S01]  /*4c60*/  LDC R172, c[0x0][0x3d4] ;  /* 0x0000f500ffac7b82 */ /* 0x000e220000000800 */
[----:B------:R-:W-:Y:S01]  /*4c70*/  UMOV UR31, URZ ;  /* 0x000000ff001f7c82 */ /* 0x000fe20008000000 */
[----:B------:R-:W-:Y:S01]  /*4c80*/  SHF.R.U32.HI R166, RZ, 0x4, R4 ;  /* 0x00000004ffa67819 */ /* 0x000fe20000011604 */
[----:B------:R-:W-:Y:S01]  /*4c90*/  VIADD R4, R165, 0x10000 ;  /* 0x00010000a5047836 */ /* 0x000fe20000000000 */
[----:B------:R-:W-:Y:S01]  /*4ca0*/  USGXT.U32 UR70, UR70, 0xe ;  /* 0x0000000e4646789a */ /* 0x000fe20008000000 */
[----:B------:R-:W-:Y:S01]  /*4cb0*/  IMAD.MOV.U32 R233, RZ, RZ, RZ ;  /* 0x000000ffffe97224 */ /* 0x000fe200078e00ff */
[----:B------:R-:W-:Y:S01]  /*4cc0*/  SGXT.U32 R166, R166, 0xe ;  /* 0x0000000ea6a6781a */ /* 0x000fe20000000000 */
[----:B------:R-:W-:Y:S01]  /*4cd0*/  IMAD.SHL.U32 R167, R167, 0x20, RZ ;  /* 0x00000020a7a77824 */ /* 0x000fe200078e00ff */
[----:B------:R-:W-:Y:S01]  /*4ce0*/  SHF.R.U32.HI R4, RZ, 0x4, R4 ;  /* 0x00000004ff047819 */ /* 0x000fe20000011604 */
[----:B------:R-:W-:Y:S01]  /*4cf0*/  UIADD3 UR42, UP2, UPT, UR70, 0x2, URZ ;  /* 0x00000002462a7890 */ /* 0x000fe2000ff5e0ff */
[----:B------:R-:W-:Y:S01]  /*4d00*/  IADD3 R5, P1, PT, R166, 0x80, RZ ;  /* 0x00000080a6057810 */ /* 0x000fe20007f3e0ff */
[----:B------:R-:W-:Y:S01]  /*4d10*/  UMOV UR64, 0xfffffffe ;  /* 0xfffffffe00407882 */ /* 0x000fe20000000000 */
[----:B------:R-:W-:Y:S01]  /*4d20*/  SGXT.U32 R232, R4, 0xe ;  /* 0x0000000e04e8781a */ /* 0x000fe20000000000 */
[----:B------:R-:W-:Y:S01]  /*4d30*/  IMAD.MOV.U32 R4, RZ, RZ, RZ ;  /* 0x000000ffff047224 */ /* 0x000fe200078e00ff */
[C---:B------:R-:W-:Y:S01]  /*4d40*/  IADD3 R6, P2, PT, R5.reuse, 0x80, RZ ;  /* 0x0000008005067810 */ /* 0x040fe20007f5e0ff */
[----:B------:R-:W-:Y:S01]  /*4d50*/  UIADD3.X UR43, UPT, UPT, UR31, 0x40004040, URZ, UP2, !UPT ;  /* 0x400040401f2b7890 */ /* 0x000fe200097fe4ff */
[C---:B------:R-:W-:Y:S01]  /*4d60*/  IADD3 R7, P3, PT, R5.reuse, 0x100, RZ ;  /* 0x0000010005077810 */ /* 0x040fe20007f7e0ff */
[----:B------:R-:W-:Y:S01]  /*4d70*/  UISETP.NE.U32.AND UP2, UPT, UR33, URZ, UPT ;  /* 0x000000ff2100728c */ /* 0x000fe2000bf45070 */
[----:B------:R-:W-:Y:S01]  /*4d80*/  IADD3.X R4, PT, PT, R4, 0x40004040, RZ, P1, !PT ;  /* 0x4000404004047810 */ /* 0x000fe20000ffe4ff */
[----:B------:R-:W-:Y:S01]  /*4d90*/  UIADD3.64 UR46, UPT, UPT, UR42, 0x2, URZ ;  /* 0x000000022a2e7897 */ /* 0x000fe2000fffe0ff */
[C---:B------:R-:W-:Y:S01]  /*4da0*/  IADD3 R8, P1, PT, R5.reuse, 0x180, RZ ;  /* 0x0000018005087810 */ /* 0x040fe20007f3e0ff */
[----:B------:R-:W-:Y:S01]  /*4db0*/  UIADD3.64 UR44, UPT, UPT, UR42, 0x4, URZ ;  /* 0x000000042a2c7897 */ /* 0x000fe2000fffe0ff */
[----:B------:R-:W-:Y:S01]  /*4dc0*/  R2UR UR12, R6 ;  /* 0x00000000060c72ca */ /* 0x000fe200000e0000 */
[--C-:B------:R-:W-:Y:S01]  /*4dd0*/  IMAD.X R6, RZ, RZ, R4.reuse, P2 ;  /* 0x000000ffff067224 */ /* 0x100fe200010e0604 */
[C---:B------:R-:W-:Y:S01]  /*4de0*/  IADD3 R10, P2, PT, R5.reuse, 0x200, RZ ;  /* 0x00000200050a7810 */ /* 0x040fe20007f5e0ff */
[--C-:B------:R-:W-:Y:S01]  /*4df0*/  IMAD.X R9, RZ, RZ, R4.reuse, P1 ;  /* 0x000000ffff097224 */ /* 0x100fe200008e0604 */
[----:B------:R-:W-:Y:S01]  /*4e00*/  IADD3 R12, P1, PT, R5, 0x300, RZ ;  /* 0x00000300050c7810 */ /* 0x000fe20007f3e0ff */
[----:B------:R-:W-:Y:S01]  /*4e10*/  IMAD.U32 R240, RZ, RZ, UR46 ;  /* 0x0000002efff07e24 */ /* 0x000fe2000f8e00ff */
[----:B------:R-:W-:Y:S01]  /*4e20*/  R2UR UR14, R7 ;  /* 0x00000000070e72ca */ /* 0x000fe200000e0000 */
[--C-:B------:R-:W-:Y:S01]  /*4e30*/  IMAD.X R7, RZ, RZ, R4.reuse, P3 ;  /* 0x000000ffff077224 */ /* 0x100fe200018e0604 */
[C---:B------:R-:W-:Y:S01]  /*4e40*/  IADD3 R11, P3, PT, R5.reuse, 0x280, RZ ;  /* 0x00000280050b7810 */ /* 0x040fe20007f7e0ff */
[----:B------:R-:W-:Y:S01]  /*4e50*/  IMAD.U32 R241, RZ, RZ, UR47 ;  /* 0x0000002ffff17e24 */ /* 0x000fe2000f8e00ff */
[----:B------:R-:W-:Y:S01]  /*4e60*/  R2UR UR16, R8 ;  /* 0x00000000081072ca */ /* 0x000fe200000e0000 */
[--C-:B------:R-:W-:Y:S01]  /*4e70*/  IMAD.X R8, RZ, RZ, R4.reuse, P2 ;  /* 0x000000ffff087224 */ /* 0x100fe200010e0604 */
[----:B------:R-:W-:Y:S01]  /*4e80*/  R2UR UR22, R12 ;  /* 0x000000000c1672ca */ /* 0x000fe200000e0000 */
[----:B------:R-:W-:Y:S01]  /*4e90*/  IMAD.U32 R238, RZ, RZ, UR44 ;  /* 0x0000002cffee7e24 */ /* 0x000fe2000f8e00ff */
[C---:B------:R-:W-:Y:S01]  /*4ea0*/  IADD3 R12, P2, PT, R5.reuse, 0x380, RZ ;  /* 0x00000380050c7810 */ /* 0x040fe20007f5e0ff */
[----:B------:R-:W-:Y:S01]  /*4eb0*/  IMAD.U32 R239, RZ, RZ, UR45 ;  /* 0x0000002dffef7e24 */ /* 0x000fe2000f8e00ff */
[----:B------:R-:W-:Y:S01]  /*4ec0*/  R2UR UR18, R10 ;  /* 0x000000000a1272ca */ /* 0x000fe200000e0000 */
[--C-:B------:R-:W-:Y:S01]  /*4ed0*/  IMAD.X R10, RZ, RZ, R4.reuse, P3 ;  /* 0x000000ffff0a7224 */ /* 0x100fe200018e0604 */
[C---:B------:R-:W-:Y:S01]  /*4ee0*/  IADD3 R14, P3, PT, R5.reuse, 0x400, RZ ;  /* 0x00000400050e7810 */ /* 0x040fe20007f7e0ff */
[----:B------:R-:W-:Y:S01]  /*4ef0*/  UIADD3.64 UR44, UPT, UPT, UR42, 0xfe, URZ ;  /* 0x000000fe2a2c7897 */ /* 0x000fe2000fffe0ff */
[----:B------:R-:W-:Y:S01]  /*4f00*/  IADD3.X R13, PT, PT, R4, RZ, RZ, P2, !PT ;  /* 0x000000ff040d7210 */ /* 0x000fe200017fe4ff */
[----:B------:R-:W-:Y:S01]  /*4f10*/  UIADD3.64 UR46, UPT, UPT, UR42, 0x100, URZ ;  /* 0x000001002a2e7897 */ /* 0x000fe2000fffe0ff */
[----:B------:R-:W-:Y:S01]  /*4f20*/  IADD3 R16, P2, PT, R5, 0x500, RZ ;  /* 0x0000050005107810 */ /* 0x000fe20007f5e0ff */
[----:B0-----:R-:W-:Y:S01]  /*4f30*/  IMAD.SHL.U32 R172, R172, 0x20, RZ ;  /* 0x00000020acac7824 */ /* 0x001fe200078e00ff */
[----:B------:R-:W-:Y:S01]  /*4f40*/  R2UR UR20, R11 ;  /* 0x000000000b1472ca */ /* 0x000fe200000e0000 */
[--C-:B------:R-:W-:Y:S01]  /*4f50*/  IMAD.X R11, RZ, RZ, R4.reuse, P1 ;  /* 0x000000ffff0b7224 */ /* 0x100fe200008e0604 */
[----:B------:R-:W-:Y:S01]  /*4f60*/  R2UR UR24, R12 ;  /* 0x000000000c1872ca */ /* 0x000fe200000e0000 */
[--C-:B------:R-:W-:Y:S01]  /*4f70*/  IMAD.X R12, RZ, RZ, R4.reuse, P3 ;  /* 0x000000ffff0c7224 */ /* 0x100fe200018e0604 */
[C---:B------:R-:W-:Y:S01]  /*4f80*/  IADD3 R15, P1, PT, R5.reuse, 0x480, RZ ;  /* 0x00000480050f7810 */ /* 0x040fe20007f3e0ff */
[----:B------:R-:W-:Y:S01]  /*4f90*/  UMOV UR65, 0x7fffbfdf ;  /* 0x7fffbfdf00417882 */ /* 0x000fe20000000000 */
[----:B------:R-:W-:Y:S01]  /*4fa0*/  R2UR UR30, R16 ;  /* 0x00000000101e72ca */ /* 0x000fe200000e0000 */
[----:B------:R-:W-:Y:S01]  /*4fb0*/  IMAD.MOV.U32 R168, RZ, RZ, 0x1 ;  /* 0x00000001ffa87424 */ /* 0x000fe200078e00ff */
[----:B------:R-:W-:Y:S01]  /*4fc0*/  IADD3 R16, P3, PT, R5, 0x580, RZ ;  /* 0x0000058005107810 */ /* 0x000fe20007f7e0ff */
[----:B------:R-:W-:Y:S01]  /*4fd0*/  IMAD.MOV.U32 R170, RZ, RZ, -0x20 ;  /* 0xffffffe0ffaa7424 */ /* 0x000fe200078e00ff */
[----:B------:R-:W-:Y:S01]  /*4fe0*/  R2UR UR26, R14 ;  /* 0x000000000e1a72ca */ /* 0x000fe200000e0000 */
[--C-:B------:R-:W-:Y:S01]  /*4ff0*/  IMAD.X R14, RZ, RZ, R4.reuse, P1 ;  /* 0x000000ffff0e7224 */ /* 0x100fe200008e0604 */
[----:B------:R-:W-:Y:S01]  /*5000*/  R2UR UR28, R15 ;  /* 0x000000000f1c72ca */ /* 0x000fe200000e0000 */
[--C-:B------:R-:W-:Y:S01]  /*5010*/  IMAD.X R15, RZ, RZ, R4.reuse, P2 ;  /* 0x000000ffff0f7224 */ /* 0x100fe200010e0604 */
[C---:B------:R-:W-:Y:S01]  /*5020*/  R2UR UR32, R5.reuse ;  /* 0x00000000052072ca */ /* 0x040fe200000e0000 */
[----:B------:R-:W-:Y:S01]  /*5030*/  IMAD.X R17, RZ, RZ, R4, P3 ;  /* 0x000000ffff117224 */ /* 0x000fe200018e0604 */
[C---:B------:R-:W-:Y:S01]  /*5040*/  IADD3 R18, P1, PT, R5.reuse, 0x600, RZ ;  /* 0x0000060005127810 */ /* 0x040fe20007f3e0ff */
[----:B------:R-:W-:Y:S01]  /*5050*/  IMAD.MOV.U32 R169, RZ, RZ, -0x1 ;  /* 0xffffffffffa97424 */ /* 0x000fe200078e00ff */
[C---:B------:R-:W-:Y:S01]  /*5060*/  IADD3 R19, P2, PT, R5.reuse, 0x680, RZ ;  /* 0x0000068005137810 */ /* 0x040fe20007f5e0ff */
[----:B------:R-:W-:Y:S01]  /*5070*/  IMAD.MOV.U32 R171, RZ, RZ, RZ ;  /* 0x000000ffffab7224 */ /* 0x000fe200078e00ff */
[----:B------:R-:W-:Y:S01]  /*5080*/  IADD3 R5, P3, PT, R5, 0x700, RZ ;  /* 0x0000070005057810 */ /* 0x000fe20007f7e0ff */
[----:B------:R-:W-:Y:S01]  /*5090*/  IMAD.MOV.U32 R173, RZ, RZ, R167 ;  /* 0x000000ffffad7224 */ /* 0x000fe200078e00a7 */
[----:B------:R-:W-:Y:S01]  /*50a0*/  R2UR UR33, R4 ;  /* 0x00000000042172ca */ /* 0x000fe200000e0000 */
[----:B------:R-:W-:Y:S01]  /*50b0*/  IMAD.MOV.U32 R175, RZ, RZ, R172 ;  /* 0x000000ffffaf7224 */ /* 0x000fe200078e00ac */
[----:B------:R-:W-:Y:S01]  /*50c0*/  R2UR UR40, R5 ;  /* 0x00000000052872ca */ /* 0x000fe200000e0000 */
[--C-:B------:R-:W-:Y:S01]  /*50d0*/  IMAD.X R5, RZ, RZ, R4.reuse, P1 ;  /* 0x000000ffff057224 */ /* 0x100fe200008e0604 */
[----:B------:R-:W-:Y:S01]  /*50e0*/  R2UR UR62, R232 ;  /* 0x00000000e83e72ca */ /* 0x000fe200000e0000 */
[----:B------:R-:W-:Y:S01]  /*50f0*/  IMAD.U32 R236, RZ, RZ, UR44 ;  /* 0x0000002cffec7e24 */ /* 0x000fe2000f8e00ff */
[----:B------:R-:W-:Y:S01]  /*5100*/  R2UR UR63, R233 ;  /* 0x00000000e93f72ca */ /* 0x000fe200000e0000 */
[----:B------:R-:W-:Y:S01]  /*5110*/  IMAD.U32 R237, RZ, RZ, UR45 ;  /* 0x0000002dffed7e24 */ /* 0x000fe2000f8e00ff */
[----:B------:R-:W-:Y:S01]  /*5120*/  R2UR UR37, R5 ;  /* 0x00000000052572ca */ /* 0x000fe200000e0000 */
[--C-:B------:R-:W-:Y:S01]  /*5130*/  IMAD.X R5, RZ, RZ, R4.reuse, P2 ;  /* 0x000000ffff057224 */ /* 0x100fe200010e0604 */
[----:B------:R-:W-:Y:S01]  /*5140*/  R2UR UR34, R16 ;  /* 0x00000000102272ca */ /* 0x000fe200000e0000 */
[----:B------:R-:W-:Y:S01]  /*5150*/  IMAD.X R4, RZ, RZ, R4, P3 ;  /* 0x000000ffff047224 */ /* 0x000fe200018e0604 */
[----:B------:R-:W-:Y:S01]  /*5160*/  R2UR UR36, R18 ;  /* 0x00000000122472ca */ /* 0x000fe200000e0000 */
[----:B------:R-:W-:Y:S01]  /*5170*/  IMAD.U32 R235, RZ, RZ, UR47 ;  /* 0x0000002fffeb7e24 */ /* 0x000fe2000f8e00ff */
[----:B------:R-:W-:Y:S01]  /*5180*/  R2UR UR38, R19 ;  /* 0x00000000132672ca */ /* 0x000fe200000e0000 */
[----:B------:R-:W-:Y:S01]  /*5190*/  IMAD.U32 R242, RZ, RZ, UR56 ;  /* 0x00000038fff27e24 */ /* 0x000fe2000f8e00ff */
[----:B------:R-:W-:Y:S01]  /*51a0*/  R2UR UR13, R6 ;  /* 0x00000000060d72ca */ /* 0x000fe200000e0000 */
[----:B------:R-:W-:Y:S01]  /*51b0*/  UIADD3.64 UR44, UPT, UPT, UR42, 0x102, URZ ;  /* 0x000001022a2c7897 */ /* 0x000fe2000fffe0ff */
[----:B------:R-:W-:Y:S01]  /*51c0*/  R2UR UR15, R7 ;  /* 0x00000000070f72ca */ /* 0x000fe200000e0000 */
[----:B------:R-:W-:Y:S01]  /*51d0*/  UIADD3.64 UR62, UPT, UPT, UR62, -UR64, URZ ;  /* 0x800000403e3e7297 */ /* 0x000fe2000fffe0ff */
[----:B------:R-:W-:Y:S01]  /*51e0*/  R2UR UR17, R9 ;  /* 0x00000000091172ca */ /* 0x000fe200000e0000 */
[----:B------:R-:W-:Y:S01]  /*51f0*/  UIADD3.64 UR48, UPT, UPT, UR42, 0x1fe, URZ ;  /* 0x000001fe2a307897 */ /* 0x000fe2000fffe0ff */
        /* <DEDUP_REMOVED lines=14> */
[----:B------:R-:W-:-:S02]  /*52e0*/  R2UR UR39, R5 ;  /* 0x00000000052772ca */ /* 0x000fc400000e0000 */
[----:B------:R-:W-:Y:S02]  /*52f0*/  R2UR UR41, R4 ;  /* 0x00000000042972ca */ /* 0x000fe400000e0000 */
[----:B------:R-:W-:Y:S01]  /*5300*/  R2UR UR27, R12 ;  /* 0x000000000c1b72ca */ /* 0x000fe200000e0000 */
[----:B------:R-:W-:Y:S01]  /*5310*/  IMAD.MOV.U32 R12, RZ, RZ, RZ ;  /* 0x000000ffff0c7224 */ /* 0x000fe200078e00ff */
[----:B------:R-:W-:Y:S01]  /*5320*/  MOV R234, UR46 ;  /* 0x0000002e00ea7c02 */ /* 0x000fe20008000f00 */
[----:B------:R-:W-:-:S12]  /*5330*/  UIADD3.64 UR46, UPT, UPT, UR42, 0x104, URZ ;  /* 0x000001042a2e7897 */ /* 0x000fd8000fffe0ff */
.L_x_20:
[----:B------:R-:W-:-:S04]  /*5340*/  IMAD.WIDE R8, R173, 0x2, R90 ;  /* 0x00000002ad087825 */ /* 0x000fc800078e025a */
[C---:B------:R-:W-:Y:S01]  /*5350*/  IMAD.WIDE R6, R173.reuse, 0x2, R96 ;  /* 0x00000002ad067825 */ /* 0x040fe200078e0260 */
[----:B------:R-:W2:Y:S03]  /*5360*/  LDG.E.U16 R4, desc[UR10][R8.64] ;  /* 0x0000000a08047981 */ /* 0x000ea6000c1e1500 */
[C---:B------:R-:W-:Y:S01]  /*5370*/  IMAD.WIDE R14, R173.reuse, 0x2, R88 ;  /* 0x00000002ad0e7825 */ /* 0x040fe200078e0258 */
[----:B------:R0:W3:Y:S03]  /*5380*/  LDG.E.U16 R5, desc[UR10][R6.64] ;  /* 0x0000000a06057981 */ /* 0x0000e6000c1e1500 */
[C---:B------:R-:W-:Y:S01]  /*5390*/  IMAD.WIDE R10, R173.reuse, 0x2, R142 ;  /* 0x00000002ad0a7825 */ /* 0x040fe200078e028e */
[----:B------:R-:W4:Y:S03]  /*53a0*/  LDG.E.U16 R28, desc[UR10][R14.64] ;  /* 0x0000000a0e1c7981 */ /* 0x000f26000c1e1500 */
[C---:B------:R-:W-:Y:S01]  /*53b0*/  IMAD.WIDE R16, R173.reuse, 0x2, R150 ;  /* 0x00000002ad107825 */ /* 0x040fe200078e0296 */
[----:B-1----:R1:W5:Y:S03]  /*53c0*/  LDG.E.U16 R13, desc[UR10][R10.64] ;  /* 0x0000000a0a0d7981 */ /* 0x002366000c1e1500 */
[C---:B------:R-:W-:Y:S01]  /*53d0*/  IMAD.WIDE R20, R173.reuse, 0x2, R116 ;  /* 0x00000002ad147825 */ /* 0x040fe200078e0274 */
[----:B------:R0:W3:Y:S03]  /*53e0*/  LDG.E.U16 R41, desc[UR10][R16.64] ;  /* 0x0000000a10297981 */ /* 0x0000e6000c1e1500 */
[C---:B------:R-:W-:Y:S01]  /*53f0*/  IMAD.WIDE R18, R173.reuse, 0x2, R98 ;  /* 0x00000002ad127825 */ /* 0x040fe200078e0262 */
[----:B------:R-:W3:Y:S03]  /*5400*/  LDG.E.U16 R30, desc[UR10][R20.64] ;  /* 0x0000000a141e7981 */ /* 0x000ee6000c1e1500 */
[----:B------:R-:W-:Y:S01]  /*5410*/  IMAD.WIDE R22, R173, 0x2, R114 ;  /* 0x00000002ad167825 */ /* 0x000fe200078e0272 */
[----:B------:R0:W5:Y:S03]  /*5420*/  LDG.E.U16 R29, desc[UR10][R18.64] ;  /* 0x0000000a121d7981 */ /* 0x000166000c1e1500 */
[----:B------:R-:W-:Y:S01]  /*5430*/  IMAD.MOV.U32 R26, RZ, RZ, R100 ;  /* 0x000000ffff1a7224 */ /* 0x000fe200078e0064 */
[----:B------:R0:W5:Y:S01]  /*5440*/  LDG.E.U16 R31, desc[UR10][R22.64] ;  /* 0x0000000a161f7981 */ /* 0x000162000c1e1500 */
[----:B------:R-:W-:-:S02]  /*5450*/  IMAD.MOV.U32 R27, RZ, RZ, R101 ;  /* 0x000000ffff1b7224 */ /* 0x000fc400078e0065 */
[----:B------:R-:W-:-:S04]  /*5460*/  IMAD.WIDE R36, R173, 0x2, R128 ;  /* 0x00000002ad247825 */ /* 0x000fc800078e0280 */
[C---:B------:R-:W-:Y:S02]  /*5470*/  IMAD.WIDE R32, R173.reuse, 0x2, R94 ;  /* 0x00000002ad207825 */ /* 0x040fe400078e025e */
[----:B------:R-:W5:Y:S02]  /*5480*/  LDG.E.U16 R36, desc[UR10][R36.64] ;  /* 0x0000000a24247981 */ /* 0x000f64000c1e1500 */
[C---:B------:R-:W-:Y:S02]  /*5490*/  IMAD.WIDE R34, R173.reuse, 0x2, R140 ;  /* 0x00000002ad227825 */ /* 0x040fe400078e028c */
[----:B------:R-:W5:Y:S02]  /*54a0*/  LDG.E.U16 R32, desc[UR10][R32.64] ;  /* 0x0000000a20207981 */ /* 0x000f64000c1e1500 */
[C---:B0-----:R-:W-:Y:S02]  /*54b0*/  IMAD.WIDE R6, R173.reuse, 0x2, R138 ;  /* 0x00000002ad067825 */ /* 0x041fe400078e028a */
[----:B------:R-:W5:Y:S02]  /*54c0*/  LDG.E.U16 R34, desc[UR10][R34.64] ;  /* 0x0000000a22227981 */ /* 0x000f64000c1e1500 */
[----:B------:R-:W-:-:S02]  /*54d0*/  IMAD.WIDE R8, R173, 0x2, R126 ;  /* 0x00000002ad087825 */ /* 0x000fc400078e027e */
[----:B------:R0:W5:Y:S02]  /*54e0*/  LDG.E.U16 R43, desc[UR10][R6.64] ;  /* 0x0000000a062b7981 */ /* 0x000164000c1e1500 */
[C---:B-1----:R-:W-:Y:S02]  /*54f0*/  IMAD.WIDE R10, R173.reuse, 0x2, R110 ;  /* 0x00000002ad0a7825 */ /* 0x042fe400078e026e */
[----:B------:R1:W5:Y:S02]  /*5500*/  LDG.E.U16 R45, desc[UR10][R8.64] ;  /* 0x0000000a082d7981 */ /* 0x000364000c1e1500 */
[C---:B------:R-:W-:Y:S02]  /*5510*/  IMAD.WIDE R26, R173.reuse, 0x2, R26 ;  /* 0x00000002ad1a7825 */ /* 0x040fe400078e021a */
[----:B------:R0:W5:Y:S02]  /*5520*/  LDG.E.U16 R37, desc[UR10][R10.64] ;  /* 0x0000000a0a257981 */ /* 0x000164000c1e1500 */
[----:B------:R-:W-:-:S02]  /*5530*/  IMAD.WIDE R14, R173, 0x2, R92 ;  /* 0x00000002ad0e7825 */ /* 0x000fc400078e025c */
[----:B------:R-:W5:Y:S02]  /*5540*/  LDG.E.U16 R40, desc[UR10][R26.64] ;  /* 0x0000000a1a287981 */ /* 0x000f64000c1e1500 */
[C---:B------:R-:W-:Y:S02]  /*5550*/  IMAD.WIDE R16, R173.reuse, 0x2, R136 ;  /* 0x00000002ad107825 */ /* 0x040fe400078e0288 */
[----:B------:R0:W5:Y:S02]  /*5560*/  LDG.E.U16 R42, desc[UR10][R14.64] ;  /* 0x0000000a0e2a7981 */ /* 0x000164000c1e1500 */
[C---:B------:R-:W-:Y:S02]  /*5570*/  IMAD.WIDE R18, R173.reuse, 0x2, R124 ;  /* 0x00000002ad127825 */ /* 0x040fe400078e027c */
[----:B------:R0:W5:Y:S02]  /*5580*/  LDG.E.U16 R44, desc[UR10][R16.64] ;  /* 0x0000000a102c7981 */ /* 0x000164000c1e1500 */
[----:B------:R-:W-:-:S02]  /*5590*/  IMAD.WIDE R20, R173, 0x2, R108 ;  /* 0x00000002ad147825 */ /* 0x000fc400078e026c */
[----:B------:R0:W5:Y:S02]  /*55a0*/  LDG.E.U16 R46, desc[UR10][R18.64] ;  /* 0x0000000a122e7981 */ /* 0x000164000c1e1500 */
[C---:B------:R-:W-:Y:S02]  /*55b0*/  IMAD.WIDE R22, R173.reuse, 0x2, R148 ;  /* 0x00000002ad167825 */ /* 0x040fe400078e0294 */
[----:B------:R0:W5:Y:S02]  /*55c0*/  LDG.E.U16 R48, desc[UR10][R20.64] ;  /* 0x0000000a14307981 */ /* 0x000164000c1e1500 */
[C---:B------:R-:W-:Y:S02]  /*55d0*/  IMAD.WIDE R24, R173.reuse, 0x2, R134 ;  /* 0x00000002ad187825 */ /* 0x040fe400078e0286 */
[----:B------:R1:W5:Y:S02]  /*55e0*/  LDG.E.U16 R33, desc[UR10][R22.64] ;  /* 0x0000000a16217981 */ /* 0x000364000c1e1500 */
[----:B------:R-:W-:-:S02]  /*55f0*/  IMAD.WIDE R38, R173, 0x2, R112 ;  /* 0x00000002ad267825 */ /* 0x000fc400078e0270 */
[----:B------:R1:W5:Y:S02]  /*5600*/  LDG.E.U16 R35, desc[UR10][R24.64] ;  /* 0x0000000a18237981 */ /* 0x000364000c1e1500 */
[C---:B0-----:R-:W-:Y:S02]  /*5610*/  IMAD.WIDE R6, R173.reuse, 0x2, R122 ;  /* 0x00000002ad067825 */ /* 0x041fe400078e027a */
[----:B------:R-:W5:Y:S02]  /*5620*/  LDG.E.U16 R38, desc[UR10][R38.64] ;  /* 0x0000000a26267981 */ /* 0x000f64000c1e1500 */
[C---:B-1----:R-:W-:Y:S02]  /*5630*/  IMAD.WIDE R8, R173.reuse, 0x2, R106 ;  /* 0x00000002ad087825 */ /* 0x042fe400078e026a */
[----:B------:R-:W5:Y:S02]  /*5640*/  LDG.E.U16 R7, desc[UR10][R6.64] ;  /* 0x0000000a06077981 */ /* 0x000f64000c1e1500 */
[----:B------:R-:W-:-:S02]  /*5650*/  IMAD.WIDE R10, R173, 0x2, R146 ;  /* 0x00000002ad0a7825 */ /* 0x000fc400078e0292 */
[----:B------:R-:W5:Y:S02]  /*5660*/  LDG.E.U16 R9, desc[UR10][R8.64] ;  /* 0x0000000a08097981 */ /* 0x000f64000c1e1500 */
[C---:B------:R-:W-:Y:S02]  /*5670*/  IMAD.WIDE R14, R173.reuse, 0x2, R132 ;  /* 0x00000002ad0e7825 */ /* 0x040fe400078e0284 */
[----:B------:R-:W5:Y:S02]  /*5680*/  LDG.E.U16 R10, desc[UR10][R10.64] ;  /* 0x0000000a0a0a7981 */ /* 0x000f64000c1e1500 */
[C---:B------:R-:W-:Y:S02]  /*5690*/  IMAD.WIDE R26, R173.reuse, 0x2, R120 ;  /* 0x00000002ad1a7825 */ /* 0x040fe400078e0278 */
        /* <DEDUP_REMOVED lines=9> */
[----:B------:R-:W-:Y:S02]  /*5730*/  IMAD.WIDE R24, R173, 0x2, R102 ;  /* 0x00000002ad187825 */ /* 0x000fe400078e0266 */
[----:B------:R-:W5:Y:S04]  /*5740*/  LDG.E.U16 R23, desc[UR10][R22.64] ;  /* 0x0000000a16177981 */ /* 0x000f68000c1e1500 */
[----:B------:R-:W5:Y:S01]  /*5750*/  LDG.E.U16 R25, desc[UR10][R24.64] ;  /* 0x0000000a18197981 */ /* 0x000f62000c1e1500 */
[----:B------:R-:W-:Y:S02]  /*5760*/  UMOV UR66, 0x1 ;  /* 0x0000000100427882 */ /* 0x000fe40000000000 */
[----:B------:R-:W-:-:S04]  /*5770*/  @!UP1 UIADD3 UR66, UPT, UPT, -UR66, 0x100000, URZ ;  /* 0x0010000042429890 */ /* 0x000fc8000fffe1ff */
[----:B------:R-:W-:Y:S02]  /*5780*/  @!UP1 USHF.L.U32 UR67, UR66, 0xb, URZ ;  /* 0x0000000b42439899 */ /* 0x000fe400080006ff */
[----:B------:R-:W-:Y:S01]  /*5790*/  @!UP1 USHF.L.U32 UR66, UR66, 0x1, URZ ;  /* 0x0000000142429899 */ /* 0x000fe200080006ff */
[----:B------:R-:W-:Y:S01]  /*57a0*/  VOTEU.ALL UP3, P4 ;  /* 0x0000000000ff7886 */ /* 0x000fe20002060000 */
[----:B--2---:R0:W-:Y:S04]  /*57b0*/  STS.U16 [R81+UR4+0xc400], R4 ;  /* 0x00c4000451007988 */ /* 0x0041e80008000404 */
[----:B----4-:R0:W-:Y:S04]  /*57c0*/  STS.U16 [R81+UR4+0xc800], R28 ;  /* 0x00c8001c51007988 */ /* 0x0101e80008000404 */
[----:B---3--:R0:W-:Y:S04]  /*57d0*/  STS.U16 [R81+UR4+0xcc00], R30 ;  /* 0x00cc001e51007988 */ /* 0x0081e80008000404 */
[----:B-----5:R0:W-:Y:S04]  /*57e0*/  STS.U16 [R81+UR4+0xc000], R40 ;  /* 0x00c0002851007988 */ /* 0x0201e80008000404 */
        /* <DEDUP_REMOVED lines=28> */
[----:B------:R1:W-:Y:S06]  /*59b0*/  MEMBAR.ALL.CTA ;  /* 0x0000000000007992 */ /* 0x0003ec0000008000 */
[----:B-1----:R-:W-:Y:S04]  /*59c0*/  FENCE.VIEW.ASYNC.S ;  /* 0x00000000000073c6 */ /* 0x002fe80000000000 */
[----:B------:R-:W1:Y:S02]  /*59d0*/  FENCE.VIEW.ASYNC.S ;  /* 0x00000000000073c6 */ /* 0x000e640000000000 */
[----:B-1----:R0:W1:Y:S02]  /*59e0*/  @!UP3 SYNCS.EXCH.64 URZ, [UR4+0x14010], UR66 ;  /* 0x0140104204ffb5b2 */ /* 0x0020640008000100 */
[----:B-1----:R-:W-:Y:S06]  /*59f0*/  BAR.SYNC.DEFER_BLOCKING 0x0 ;  /* 0x0000000000007b1d */ /* 0x002fec0000010000 */
[----:B0-----:R-:W-:Y:S05]  /*5a00*/  BRA.U UP2, `(.L_x_16) ;  /* 0x0000000102cc7547 */ /* 0x001fea000b800000 */
[----:B------:R-:W-:Y:S02]  /*5a10*/  ELECT P1, URZ, PT ;  /* 0x0000000000ff782f */ /* 0x000fe40003820000 */
[----:B------:R-:W-:Y:S01]  /*5a20*/  R2UR UR66, R166 ;  /* 0x00000000a64272ca */ /* 0x000fe200000e0000 */
[----:B------:R-:W-:Y:S01]  /*5a30*/  UMOV UR68, 0x0 ;  /* 0x0000000000447882 */ /* 0x000fe20000000000 */
[----:B------:R-:W-:Y:S01]  /*5a40*/  UMOV UR69, 0x4088010 ;  /* 0x0408801000457882 */ /* 0x000fe20000000000 */
[----:B------:R-:W-:Y:S01]  /*5a50*/  UMOV UR71, 0x40004040 ;  /* 0x4000404000477882 */ /* 0x000fe20000000000 */
[----:B------:R-:W-:Y:S01]  /*5a60*/  UMOV UR74, 0x0 ;  /* 0x00000000004a7882 */ /* 0x000fe20000000000 */
[----:B------:R-:W-:Y:S01]  /*5a70*/  UMOV UR75, 0x4088010 ;  /* 0x04088010004b7882 */ /* 0x000fe20000000000 */
[----:B------:R-:W-:Y:S01]  /*5a80*/  UMOV UR76, 0x0 ;  /* 0x00000000004c7882 */ /* 0x000fe20000000000 */
[----:B------:R-:W-:-:S04]  /*5a90*/  UMOV UR77, 0x4088010 ;  /* 0x04088010004d7882 */ /* 0x000fc80000000000 */
[----:B------:R-:W-:Y:S02]  /*5aa0*/  @P1 IMAD.MOV.U32 R5, RZ, RZ, 0x40004040 ;  /* 0x40004040ff051424 */ /* 0x000fe400078e00ff */
[----:B------:R-:W-:-:S04]  /*5ab0*/  MOV R4, UR66 ;  /* 0x0000004200047c02 */ /* 0x000fc80008000f00 */
[----:B------:R-:W-:Y:S01]  /*5ac0*/  @P1 R2UR UR66, R4 ;  /* 0x00000000044212ca */ /* 0x000fe200000e0000 */
[----:B------:R-:W-:Y:S01]  /*5ad0*/  VIADD R4, R165, 0x14010 ;  /* 0x00014010a5047836 */ /* 0x000fe20000000000 */
[----:B------:R-:W-:Y:S01]  /*5ae0*/  @P1 R2UR UR67, R5 ;  /* 0x00000000054312ca */ /* 0x000fe200000e0000 */
[----:B------:R-:W-:-:S05]  /*5af0*/  IMAD.MOV.U32 R5, RZ, RZ, RZ ;  /* 0x000000ffff057224 */ /* 0x000fca00078e00ff */
[----:B------:R-:W-:-:S07]  /*5b00*/  @P1 MOV R4, R4 ;  /* 0x0000000400041202 */ /* 0x000fce0000000f00 */
[----:B------:R0:W-:Y:S01]  /*5b10*/  UTCHMMA gdesc[UR66], gdesc[UR70], tmem[UR7], tmem[UR68], idesc[UR69], !UPT ;  /* 0x00ff4446420075ea */ /* 0x0001e2000f800007 */
[----:B------:R1:W-:Y:S01]  /*5b20*/  UTCHMMA gdesc[UR32], gdesc[UR42], tmem[UR7], tmem[UR74], idesc[UR75], UPT ;  /* 0x00ff4a2a200075ea */ /* 0x0003e2000b800007 */
[----:B0-----:R-:W-:Y:S02]  /*5b30*/  R2UR UR66, R240 ;  /* 0x00000000f04272ca */ /* 0x001fe400000e0000 */
[----:B------:R-:W-:Y:S02]  /*5b40*/  R2UR UR67, R241 ;  /* 0x00000000f14372ca */ /* 0x000fe400000e0000 */
[----:B------:R-:W-:Y:S02]  /*5b50*/  R2UR UR68, R238 ;  /* 0x00000000ee4472ca */ /* 0x000fe400000e0000 */
[----:B------:R-:W-:Y:S02]  /*5b60*/  R2UR UR69, R239 ;  /* 0x00000000ef4572ca */ /* 0x000fe400000e0000 */
[----:B-1----:R-:W-:-:S02]  /*5b70*/  R2UR UR74, R236 ;  /* 0x00000000ec4a72ca */ /* 0x002fc400000e0000 */
[----:B------:R-:W-:Y:S02]  /*5b80*/  R2UR UR75, R237 ;  /* 0x00000000ed4b72ca */ /* 0x000fe400000e0000 */
[----:B------:R-:W-:-:S03]  /*5b90*/  @P1 R2UR UR71, R4 ;  /* 0x00000000044712ca */ /* 0x000fc600000e0000 */
[----:B------:R0:W-:Y:S02]  /*5ba0*/  UTCHMMA gdesc[UR12], gdesc[UR66], tmem[UR7], tmem[UR76], idesc[UR77], UPT ;  /* 0x00ff4c420c0075ea */ /* 0x0001e4000b800007 */
[----:B0-----:R-:W-:Y:S01]  /*5bb0*/  R2UR UR76, R234 ;  /* 0x00000000ea4c72ca */ /* 0x001fe200000e0000 */
[----:B------:R-:W-:Y:S01]  /*5bc0*/  UMOV UR66, 0x0 ;  /* 0x0000000000427882 */ /* 0x000fe20000000000 */
[----:B------:R-:W-:Y:S01]  /*5bd0*/  R2UR UR77, R235 ;  /* 0x00000000eb4d72ca */ /* 0x000fe200000e0000 */
[----:B------:R-:W-:Y:S02]  /*5be0*/  UMOV UR67, 0x4088010 ;  /* 0x0408801000437882 */ /* 0x000fe40000000000 */
[----:B------:R0:W-:Y:S02]  /*5bf0*/  UTCHMMA gdesc[UR14], gdesc[UR68], tmem[UR7], tmem[UR66], idesc[UR67], UPT ;  /* 0x00ff42440e0075ea */ /* 0x0001e4000b800007 */
[----:B0-----:R-:W-:Y:S01]  /*5c00*/  UMOV UR68, 0x0 ;  /* 0x0000000000447882 */ /* 0x001fe20000000000 */
[----:B------:R-:W-:-:S02]  /*5c10*/  UMOV UR69, 0x4088010 ;  /* 0x0408801000457882 */ /* 0x000fc40000000000 */
[----:B------:R0:W-:Y:S02]  /*5c20*/  UTCHMMA gdesc[UR16], gdesc[UR74], tmem[UR7], tmem[UR68], idesc[UR69], UPT ;  /* 0x00ff444a100075ea */ /* 0x0001e4000b800007 */
[----:B0-----:R-:W-:Y:S01]  /*5c30*/  UMOV UR74, 0x0 ;  /* 0x00000000004a7882 */ /* 0x001fe20000000000 */
[----:B------:R-:W-:Y:S02]  /*5c40*/  UMOV UR75, 0x4088010 ;  /* 0x04088010004b7882 */ /* 0x000fe40000000000 */
[----:B------:R0:W-:Y:S01]  /*5c50*/  UTCHMMA gdesc[UR18], gdesc[UR76], tmem[UR7], tmem[UR74], idesc[UR75], UPT ;  /* 0x00ff4a4c120075ea */ /* 0x0001e2000b800007 */
[----:B------:R1:W-:Y:S01]  /*5c60*/  UTCHMMA gdesc[UR20], gdesc[UR44], tmem[UR7], tmem[UR66], idesc[UR67], UPT ;  /* 0x00ff422c140075ea */ /* 0x0003e2000b800007 */
[----:B------:R1:W-:Y:S01]  /*5c70*/  UTCHMMA gdesc[UR22], gdesc[UR46], tmem[UR7], tmem[UR68], idesc[UR69], UPT ;  /* 0x00ff442e160075ea */ /* 0x0003e2000b800007 */
[----:B0-----:R-:W-:Y:S01]  /*5c80*/  UMOV UR76, 0x0 ;  /* 0x00000000004c7882 */ /* 0x001fe20000000000 */
[----:B------:R-:W-:Y:S02]  /*5c90*/  UMOV UR77, 0x4088010 ;  /* 0x04088010004d7882 */ /* 0x000fe40000000000 */
[----:B------:R1:W-:Y:S01]  /*5ca0*/  UTCHMMA gdesc[UR24], gdesc[UR48], tmem[UR7], tmem[UR76], idesc[UR77], UPT ;  /* 0x00ff4c30180075ea */ /* 0x0003e2000b800007 */
[----:B------:R1:W-:Y:S01]  /*5cb0*/  UTCHMMA gdesc[UR26], gdesc[UR50], tmem[UR7], tmem[UR66], idesc[UR67], UPT ;  /* 0x00ff42321a0075ea */ /* 0x0003e2000b800007 */
[----:B------:R1:W-:Y:S01]  /*5cc0*/  UTCHMMA gdesc[UR28], gdesc[UR52], tmem[UR7], tmem[UR68], idesc[UR69], UPT ;  /* 0x00ff44341c0075ea */ /* 0x0003e2000b800007 */
[----:B------:R1:W-:Y:S01]  /*5cd0*/  UTCHMMA gdesc[UR30], gdesc[UR54], tmem[UR7], tmem[UR74], idesc[UR75], UPT ;  /* 0x00ff4a361e0075ea */ /* 0x0003e2000b800007 */
[----:B------:R1:W-:Y:S01]  /*5ce0*/  UTCHMMA gdesc[UR34], gdesc[UR56], tmem[UR7], tmem[UR66], idesc[UR67], UPT ;  /* 0x00ff4238220075ea */ /* 0x0003e2000b800007 */
[----:B------:R1:W-:Y:S01]  /*5cf0*/  UTCHMMA gdesc[UR36], gdesc[UR58], tmem[UR7], tmem[UR68], idesc[UR69], UPT ;  /* 0x00ff443a240075ea */ /* 0x0003e2000b800007 */
[----:B------:R1:W-:Y:S01]  /*5d00*/  UTCHMMA gdesc[UR38], gdesc[UR60], tmem[UR7], tmem[UR76], idesc[UR77], UPT ;  /* 0x00ff4c3c260075ea */ /* 0x0003e2000b800007 */
[----:B------:R1:W-:Y:S01]  /*5d10*/  UTCHMMA gdesc[UR40], gdesc[UR64], tmem[UR7], tmem[UR66], idesc[UR67], UPT ;  /* 0x00ff4240280075ea */ /* 0x0003e2000b800007 */
[----:B------:R1:W-:Y:S01]  /*5d20*/  UTCBAR [UR71], URZ ;  /* 0x000000ff470073e9 */ /* 0x0003e200080000ff */
[----:B------:R-:W-:Y:S01]  /*5d30*/  NOP ;  /* 0x0000000000007918 */ /* 0x000fe20000000000 */
.L_x_16:
[----:B------:R-:W0:Y:S02]  /*5d40*/  SYNCS.PHASECHK.TRANS64.TRYWAIT P1, [UR4+0x14010], RZ ;  /* 0x014010ffff0075a7 */ /* 0x000e240008021104 */
[----:B0-----:R-:W-:Y:S05]  /*5d50*/  @!P1 BRA `(.L_x_17) ;  /* 0x0000003c00a89947 */ /* 0x001fea0003800000 */
.L_x_25:
[----:B------:R-:W-:Y:S01]  /*5d60*/  BAR.SYNC.DEFER_BLOCKING 0x0 ;  /* 0x0000000000007b1d */ /* 0x000fe20000010000 */
[----:B------:R-:W-:-:S04]  /*5d70*/  IADD3 R13, P1, PT, R71, R170, RZ ;  /* 0x000000aa470d7210 */ /* 0x000fc80007f3e0ff */
[C---:B------:R-:W-:Y:S01]  /*5d80*/  IADD3 R17, P3, PT, R13.reuse, 0x42, RZ ;  /* 0x000000420d117810 */ /* 0x040fe20007f7e0ff */
[----:B-1----:R-:W0:Y:S01]  /*5d90*/  LDCU UR66, c[0x0][0x3a8] ;  /* 0x00007500ff4277ac */ /* 0x002e220008000800 */
[----:B------:R-:W-:Y:S01]  /*5da0*/  IMAD.X R14, RZ, RZ, R169, P1 ;  /* 0x000000ffff0e7224 */ /* 0x000fe200008e06a9 */
[----:B------:R-:W-:Y:S01]  /*5db0*/  LDTM.16dp32bit_t0_t15.x8 R4, tmem[UR8] ;  /* 0x00000008000479ee */ /* 0x000fe20008980000 */
[----:B------:R-:W0:Y:S01]  /*5dc0*/  LDTM.16dp32bit_t16_t31.x8 R4, tmem[UR8+0x8] ;  /* 0x00000808000479ee */ /* 0x000e2200089a0000 */
[C---:B------:R-:W-:Y:S02]  /*5dd0*/  IADD3 R15, P1, PT, R13.reuse, 0x40, RZ ;  /* 0x000000400d0f7810 */ /* 0x040fe40007f3e0ff */
[C---:B------:R-:W-:Y:S01]  /*5de0*/  IADD3 R19, P2, PT, R13.reuse, 0x43, RZ ;  /* 0x000000430d137810 */ /* 0x040fe20007f5e0ff */
[--C-:B------:R-:W-:Y:S01]  /*5df0*/  IMAD.X R18, RZ, RZ, R14.reuse, P3 ;  /* 0x000000ffff127224 */ /* 0x100fe200018e060e */
[C---:B------:R-:W-:Y:S01]  /*5e00*/  IADD3 R23, P3, PT, R13.reuse, 0x45, RZ ;  /* 0x000000450d177810 */ /* 0x040fe20007f7e0ff */
[--C-:B------:R-:W-:Y:S01]  /*5e10*/  IMAD.X R16, RZ, RZ, R14.reuse, P1 ;  /* 0x000000ffff107224 */ /* 0x100fe200008e060e */
[C---:B------:R-:W-:Y:S01]  /*5e20*/  IADD3 R21, P1, PT, R13.reuse, 0x44, RZ ;  /* 0x000000440d157810 */ /* 0x040fe20007f3e0ff */
[--C-:B------:R-:W-:Y:S01]  /*5e30*/  IMAD.X R20, RZ, RZ, R14.reuse, P2 ;  /* 0x000000ffff147224 */ /* 0x100fe200010e060e */
[----:B------:R-:W-:Y:S01]  /*5e40*/  IADD3 R25, P2, PT, R13, 0x46, RZ ;  /* 0x000000460d197810 */ /* 0x000fe20007f5e0ff */
[--C-:B------:R-:W-:Y:S01]  /*5e50*/  IMAD.X R24, RZ, RZ, R14.reuse, P3 ;  /* 0x000000ffff187224 */ /* 0x100fe200018e060e */
[CC--:B------:R-:W-:Y:S01]  /*5e60*/  ISETP.GE.U32.AND P3, PT, R15.reuse, R70.reuse, PT ;  /* 0x000000460f00720c */ /* 0x0c0fe20003f66070 */
[--C-:B------:R-:W-:Y:S01]  /*5e70*/  IMAD.X R22, RZ, RZ, R14.reuse, P1 ;  /* 0x000000ffff167224 */ /* 0x100fe200008e060e */
[-C--:B------:R-:W-:Y:S01]  /*5e80*/  ISETP.GT.U32.AND P1, PT, R15, R70.reuse, PT ;  /* 0x000000460f00720c */ /* 0x080fe20003f24070 */
[--C-:B------:R-:W-:Y:S01]  /*5e90*/  IMAD.X R26, RZ, RZ, R14.reuse, P2 ;  /* 0x000000ffff1a7224 */ /* 0x100fe200010e060e */
[----:B------:R-:W-:Y:S01]  /*5ea0*/  IADD3 R13, P2, PT, R13, 0x47, RZ ;  /* 0x000000470d0d7810 */ /* 0x000fe20007f5e0ff */
[----:B------:R-:W1:Y:S01]  /*5eb0*/  @!P4 SYNCS.CCTL.IV [UR4+0x14010] ;  /* 0x01401000ff00c9b1 */ /* 0x000e620008000004 */
[C---:B------:R-:W-:Y:S01]  /*5ec0*/  ISETP.GT.U32.AND.EX P1, PT, R16.reuse, RZ, PT, P1 ;  /* 0x000000ff1000720c */ /* 0x040fe20003f24110 */
[----:B------:R-:W-:Y:S01]  /*5ed0*/  NOP ;  /* 0x0000000000007918 */ /* 0x000fe20000000000 */
[----:B------:R-:W-:Y:S01]  /*5ee0*/  ISETP.GE.U32.AND.EX P3, PT, R16, RZ, PT, P3 ;  /* 0x000000ff1000720c */ /* 0x000fe20003f66130 */
[----:B------:R-:W-:Y:S01]  /*5ef0*/  IMAD.X R14, RZ, RZ, R14, P2 ;  /* 0x000000ffff0e7224 */ /* 0x000fe200010e060e */
[-C--:B------:R-:W-:Y:S01]  /*5f00*/  ISETP.GT.U32.AND P2, PT, R17, R70.reuse, PT ;  /* 0x000000461100720c */ /* 0x080fe20003f44070 */
[----:B0-----:R-:W-:Y:S01]  /*5f10*/  FMUL R4, R4, UR66 ;  /* 0x0000004204047c20 */ /* 0x001fe20008400000 */
[----:B------:R-:W-:Y:S01]  /*5f20*/  FMUL R5, R5, UR66 ;  /* 0x0000004205057c20 */ /* 0x000fe20008400000 */
[----:B------:R-:W-:Y:S01]  /*5f30*/  FMUL R6, R6, UR66 ;  /* 0x0000004206067c20 */ /* 0x000fe20008400000 */
[----:B------:R-:W-:Y:S01]  /*5f40*/  FMUL R7, R7, UR66 ;  /* 0x0000004207077c20 */ /* 0x000fe20008400000 */
[----:B------:R-:W-:Y:S01]  /*5f50*/  ISETP.GT.U32.AND.EX P2, PT, R18, RZ, PT, P2 ;  /* 0x000000ff1200720c */ /* 0x000fe20003f44120 */
[----:B------:R-:W-:Y:S01]  /*5f60*/  FMUL R8, R8, UR66 ;  /* 0x0000004208087c20 */ /* 0x000fe20008400000 */
[----:B------:R-:W-:Y:S01]  /*5f70*/  FSEL R16, R4, -INF , !P1 ;  /* 0xff80000004107808 */ /* 0x000fe20004800000 */
[----:B------:R-:W-:Y:S01]  /*5f80*/  FMUL R9, R9, UR66 ;  /* 0x0000004209097c20 */ /* 0x000fe20008400000 */
[-C--:B------:R-:W-:Y:S01]  /*5f90*/  ISETP.GT.U32.AND P1, PT, R19, R70.reuse, PT ;  /* 0x000000461300720c */ /* 0x080fe20003f24070 */
[----:B------:R-:W-:Y:S01]  /*5fa0*/  FMUL R10, R10, UR66 ;  /* 0x000000420a0a7c20 */ /* 0x000fe20008400000 */
[----:B------:R-:W-:Y:S01]  /*5fb0*/  FSEL R15, R5, -INF , !P3 ;  /* 0xff800000050f7808 */ /* 0x000fe20005800000 */
[----:B------:R-:W-:Y:S01]  /*5fc0*/  FMUL R11, R11, UR66 ;  /* 0x000000420b0b7c20 */ /* 0x000fe20008400000 */
[----:B------:R-:W-:-:S02]  /*5fd0*/  ISETP.GT.U32.AND P3, PT, R21, R70, PT ;  /* 0x000000461500720c */ /* 0x000fc40003f64070 */
[----:B------:R-:W-:Y:S02]  /*5fe0*/  ISETP.GT.U32.AND.EX P1, PT, R20, RZ, PT, P1 ;  /* 0x000000ff1400720c */ /* 0x000fe40003f24110 */
[----:B------:R-:W-:Y:S02]  /*5ff0*/  ISETP.GT.U32.AND.EX P3, PT, R22, RZ, PT, P3 ;  /* 0x000000ff1600720c */ /* 0x000fe40003f64130 */
[----:B------:R-:W-:Y:S02]  /*6000*/  FSEL R6, R6, -INF , !P2 ;  /* 0xff80000006067808 */ /* 0x000fe40005000000 */
[----:B------:R-:W-:Y:S02]  /*6010*/  FSEL R7, R7, -INF , !P1 ;  /* 0xff80000007077808 */ /* 0x000fe40004800000 */
[-C--:B------:R-:W-:Y:S02]  /*6020*/  ISETP.GT.U32.AND P2, PT, R23, R70.reuse, PT ;  /* 0x000000461700720c */ /* 0x080fe40003f44070 */
[----:B------:R-:W-:-:S02]  /*6030*/  ISETP.GT.U32.AND P1, PT, R25, R70, PT ;  /* 0x000000461900720c */ /* 0x000fc40003f24070 */
[----:B------:R-:W-:Y:S02]  /*6040*/  FSEL R8, R8, -INF , !P3 ;  /* 0xff80000008087808 */ /* 0x000fe40005800000 */
[----:B------:R-:W-:Y:S02]  /*6050*/  ISETP.GT.U32.AND P3, PT, R13, R70, PT ;  /* 0x000000460d00720c */ /* 0x000fe40003f64070 */
[----:B------:R-:W-:Y:S02]  /*6060*/  ISETP.GT.U32.AND.EX P2, PT, R24, RZ, PT, P2 ;  /* 0x000000ff1800720c */ /* 0x000fe40003f44120 */
[----:B------:R-:W-:Y:S02]  /*6070*/  ISETP.GT.U32.AND.EX P1, PT, R26, RZ, PT, P1 ;  /* 0x000000ff1a00720c */ /* 0x000fe40003f24110 */
[----:B------:R-:W-:Y:S02]  /*6080*/  FMNMX3 R4, R16, R15, R6, !PT ;  /* 0x0000000f10047276 */ /* 0x000fe40007800006 */
[----:B------:R-:W-:-:S02]  /*6090*/  ISETP.GT.U32.AND.EX P3, PT, R14, RZ, PT, P3 ;  /* 0x000000ff0e00720c */ /* 0x000fc40003f64130 */
[----:B------:R-:W-:Y:S02]  /*60a0*/  FSEL R9, R9, -INF , !P2 ;  /* 0xff80000009097808 */ /* 0x000fe40005000000 */
[----:B------:R-:W-:Y:S02]  /*60b0*/  FSEL R10, R10, -INF , !P1 ;  /* 0xff8000000a0a7808 */ /* 0x000fe40004800000 */
[----:B------:R-:W-:Y:S02]  /*60c0*/  FMNMX3 R4, R4, R7, R8, !PT ;  /* 0x0000000704047276 */ /* 0x000fe40007800008 */
[----:B------:R-:W-:Y:S02]  /*60d0*/  FSEL R11, R11, -INF , !P3 ;  /* 0xff8000000b0b7808 */ /* 0x000fe40005800000 */
[----:B------:R-:W-:-:S04]  /*60e0*/  FMNMX3 R4, R4, R9, R10, !PT ;  /* 0x0000000904047276 */ /* 0x000fc8000780000a */
[----:B------:R-:W-:-:S05]  /*60f0*/  FMNMX R4, R11, R4, !PT ;  /* 0x000000040b047209 */ /* 0x000fca0007800000 */
[----:B------:R-:W0:Y:S02]  /*6100*/  SHFL.BFLY PT, R5, R4, 0x10, 0x1f ;  /* 0x0e001f0004057f89 */ /* 0x000e2400000e0000 */
[----:B0-----:R-:W-:-:S05]  /*6110*/  FMNMX R13, R4, R5, !PT ;  /* 0x00000005040d7209 */ /* 0x001fca0007800000 */
[----:B-1----:R-:W-:Y:S01]  /*6120*/  @!P5 STS [R86+UR4+0xc000], R13 ;  /* 0x00c0000d5600d988 */ /* 0x002fe20008000804 */
[----:B------:R-:W-:Y:S06]  /*6130*/  BAR.SYNC.DEFER_BLOCKING 0x0 ;  /* 0x0000000000007b1d */ /* 0x000fec0000010000 */
[----:B------:R-:W0:Y:S04]  /*6140*/  @!P6 LDS R174, [R84+0xc000] ;  /* 0x00c0000054aee984 */ /* 0x000e280000000800 */
[----:B0-----:R-:W0:Y:S02]  /*6150*/  SHFL.BFLY PT, R5, R174, 0x1, 0x1f ;  /* 0x0c201f00ae057f89 */ /* 0x001e2400000e0000 */
[----:B0-----:R-:W-:-:S05]  /*6160*/  FMNMX R5, R174, R5, !PT ;  /* 0x00000005ae057209 */ /* 0x001fca0007800000 */
[----:B------:R-:W-:Y:S01]  /*6170*/  @P0 STS [R84+0xc000], R5 ;  /* 0x00c0000554000388 */ /* 0x000fe20000000800 */
[----:B------:R-:W-:Y:S06]  /*6180*/  BAR.SYNC.DEFER_BLOCKING 0x0 ;  /* 0x0000000000007b1d */ /* 0x000fec0000010000 */
[----:B------:R-:W0:Y:S02]  /*6190*/  LDS R177, [R87+UR4+0xc000] ;  /* 0x00c0000457b17984 */ /* 0x000e240008000800 */
[----:B0-----:R-:W-:-:S05]  /*61a0*/  FMNMX R177, R177, R184, !PT ;  /* 0x000000b8b1b17209 */ /* 0x001fca0007800000 */
[----:B------:R-:W-:-:S04]  /*61b0*/  FADD R4, R16, -R177 ;  /* 0x800000b110047221 */ /* 0x000fc80000000000 */
[----:B------:R-:W-:Y:S01]  /*61c0*/  FMUL R44, R4, 1.4426950216293334961 ;  /* 0x3fb8aa3b042c7820 */ /* 0x000fe20000400000 */
[----:B------:R-:W-:-:S04]  /*61d0*/  FADD R4, R15, -R177 ;  /* 0x800000b10f047221 */ /* 0x000fc80000000000 */
[----:B------:R-:W-:Y:S01]  /*61e0*/  FMUL R35, R4, 1.4426950216293334961 ;  /* 0x3fb8aa3b04237820 */ /* 0x000fe20000400000 */
[--C-:B------:R-:W-:Y:S01]  /*61f0*/  FADD R4, R6, -R177.reuse ;  /* 0x800000b106047221 */ /* 0x100fe20000000000 */
[----:B------:R-:W-:Y:S03]  /*6200*/  MUFU.EX2 R44, R44 ;  /* 0x0000002c002c7308 */ /* 0x000fe60000000800 */
[----:B------:R-:W-:Y:S01]  /*6210*/  FMUL R33, R4, 1.4426950216293334961 ;  /* 0x3fb8aa3b04217820 */ /* 0x000fe20000400000 */
[----:B------:R-:W-:-:S04]  /*6220*/  FADD R4, R7, -R177 ;  /* 0x800000b107047221 */ /* 0x000fc80000000000 */
[----:B------:R-:W-:Y:S01]  /*6230*/  FMUL R42, R4, 1.4426950216293334961 ;  /* 0x3fb8aa3b042a7820 */ /* 0x000fe20000400000 */
[----:B------:R-:W0:Y:S01]  /*6240*/  MUFU.EX2 R35, R35 ;  /* 0x0000002300237308 */ /* 0x000e220000000800 */
[----:B------:R-:W-:-:S04]  /*6250*/  FADD R4, R8, -R177 ;  /* 0x800000b108047221 */ /* 0x000fc80000000000 */
[----:B------:R-:W-:Y:S01]  /*6260*/  FMUL R30, R4, 1.4426950216293334961 ;  /* 0x3fb8aa3b041e7820 */ /* 0x000fe20000400000 */
[--C-:B------:R-:W-:Y:S02]  /*6270*/  FADD R4, R9, -R177.reuse ;  /* 0x800000b109047221 */ /* 0x100fe40000000000 */
[----:B------:R-:W1:Y:S02]  /*6280*/  MUFU.EX2 R33, R33 ;  /* 0x0000002100217308 */ /* 0x000e640000000800 */
[----:B------:R-:W-:Y:S01]  /*6290*/  FMUL R31, R4, 1.4426950216293334961 ;  /* 0x3fb8aa3b041f7820 */ /* 0x000fe20000400000 */
[----:B------:R-:W-:-:S04]  /*62a0*/  FADD R4, R10, -R177 ;  /* 0x800000b10a047221 */ /* 0x000fc80000000000 */
[----:B------:R-:W-:Y:S01]  /*62b0*/  FMUL R28, R4, 1.4426950216293334961 ;  /* 0x3fb8aa3b041c7820 */ /* 0x000fe20000400000 */
[----:B------:R-:W2:Y:S01]  /*62c0*/  MUFU.EX2 R42, R42 ;  /* 0x0000002a002a7308 */ /* 0x000ea20000000800 */
[----:B------:R-:W-:Y:S01]  /*62d0*/  FADD R4, R11, -R177 ;  /* 0x800000b10b047221 */ /* 0x000fe20000000000 */
[----:B0-----:R-:W-:Y:S01]  /*62e0*/  FADD R6, R44, R35 ;  /* 0x000000232c067221 */ /* 0x001fe20000000000 */
[----:B------:R-:W-:Y:S02]  /*62f0*/  IMAD.U32 R11, R12, -0x80000000, RZ ;  /* 0x800000000c0b7824 */ /* 0x000fe400078e00ff */
[----:B------:R-:W-:-:S03]  /*6300*/  FMUL R4, R4, 1.4426950216293334961 ;  /* 0x3fb8aa3b04047820 */ /* 0x000fc60000400000 */
[----:B------:R-:W0:Y:S01]  /*6310*/  MUFU.EX2 R30, R30 ;  /* 0x0000001e001e7308 */ /* 0x000e220000000800 */
[----:B-1----:R-:W-:-:S07]  /*6320*/  FADD R5, R33, R6 ;  /* 0x0000000621057221 */ /* 0x002fce0000000000 */
[----:B------:R-:W1:Y:S01]  /*6330*/  MUFU.EX2 R31, R31 ;  /* 0x0000001f001f7308 */ /* 0x000e620000000800 */
[----:B--2---:R-:W-:-:S07]  /*6340*/  FADD R5, R42, R5 ;  /* 0x000000052a057221 */ /* 0x004fce0000000000 */
[----:B------:R-:W2:Y:S01]  /*6350*/  MUFU.EX2 R28, R28 ;  /* 0x0000001c001c7308 */ /* 0x000ea20000000800 */
[----:B0-----:R-:W-:-:S07]  /*6360*/  FADD R6, R30, R5 ;  /* 0x000000051e067221 */ /* 0x001fce0000000000 */
[----:B------:R-:W0:Y:S01]  /*6370*/  MUFU.EX2 R29, R4 ;  /* 0x00000004001d7308 */ /* 0x000e220000000800 */
[----:B-1----:R-:W-:-:S04]  /*6380*/  FADD R5, R31, R6 ;  /* 0x000000061f057221 */ /* 0x002fc80000000000 */
[----:B--2---:R-:W-:-:S04]  /*6390*/  FADD R6, R28, R5 ;  /* 0x000000051c067221 */ /* 0x004fc80000000000 */
[----:B0-----:R-:W-:-:S05]  /*63a0*/  FADD R6, R29, R6 ;  /* 0x000000061d067221 */ /* 0x001fca0000000000 */
[----:B------:R-:W0:Y:S02]  /*63b0*/  SHFL.BFLY PT, R5, R6, 0x10, 0x1f ;  /* 0x0e001f0006057f89 */ /* 0x000e2400000e0000 */
[----:B0-----:R-:W-:Y:S01]  /*63c0*/  FADD R7, R6, R5 ;  /* 0x0000000506077221 */ /* 0x001fe20000000000 */
[----:B------:R-:W-:Y:S06]  /*63d0*/  BAR.SYNC.DEFER_BLOCKING 0x0 ;  /* 0x0000000000007b1d */ /* 0x000fec0000010000 */
[----:B------:R0:W-:Y:S02]  /*63e0*/  @!P5 STS [R86+UR4+0xc000], R7 ;  /* 0x00c000075600d988 */ /* 0x0001e40008000804 */
[----:B------:R-:W-:Y:S01]  /*63f0*/  BAR.SYNC.DEFER_BLOCKING 0x0 ;  /* 0x0000000000007b1d */ /* 0x000fe20000010000 */
[----:B0-----:R-:W-:-:S05]  /*6400*/  IMAD.WIDE R6, R175, 0x2, R228 ;  /* 0x00000002af067825 */ /* 0x001fca00078e02e4 */
[----:B------:R-:W0:Y:S04]  /*6410*/  @!P6 LDS R176, [R84+0xc000] ;  /* 0x00c0000054b0e984 */ /* 0x000e280000000800 */
[----:B0-----:R-:W0:Y:S02]  /*6420*/  SHFL.BFLY PT, R5, R176, 0x1, 0x1f ;  /* 0x0c201f00b0057f89 */ /* 0x001e2400000e0000 */
[----:B0-----:R-:W-:Y:S01]  /*6430*/  FADD R9, R176, R5 ;  /* 0x00000005b0097221 */ /* 0x001fe20000000000 */
[----:B------:R-:W-:-:S04]  /*6440*/  IMAD.WIDE R4, R175, 0x2, R230 ;  /* 0x00000002af047825 */ /* 0x000fc800078e02e6 */
[----:B------:R0:W-:Y:S01]  /*6450*/  @P0 STS [R84+0xc000], R9 ;  /* 0x00c0000954000388 */ /* 0x0001e20000000800 */
[----:B------:R-:W-:Y:S06]  /*6460*/  BAR.SYNC.DEFER_BLOCKING 0x0 ;  /* 0x0000000000007b1d */ /* 0x000fec0000010000 */
[----:B------:R0:W1:Y:S01]  /*6470*/  LDS R185, [R87+UR4+0xc000] ;  /* 0x00c0000457b97984 */ /* 0x0000620008000800 */
[----:B------:R-:W2:Y:S02]  /*6480*/  SYNCS.PHASECHK.TRANS64.TRYWAIT P1, [R242+URZ], R11 ;  /* 0x0000000bf20075a7 */ /* 0x000ea400080211ff */
[----:B012---:R-:W-:Y:S05]  /*6490*/  @!P1 BRA `(.L_x_18) ;  /* 0x0000003400e49947 */ /* 0x007fea0003800000 */
.L_x_26:
[C---:B------:R-:W-:Y:S01]  /*64a0*/  IMAD.WIDE R8, R175.reuse, 0x2, R212 ;  /* 0x00000002af087825 */ /* 0x040fe200078e02d4 */
[----:B------:R0:W2:Y:S03]  /*64b0*/  LDG.E.U16 R34, desc[UR10][R4.64] ;  /* 0x0000000a04227981 */ /* 0x0000a6000c1e1500 */
[C---:B------:R-:W-:Y:S01]  /*64c0*/  IMAD.WIDE R10, R175.reuse, 0x2, R210 ;  /* 0x00000002af0a7825 */ /* 0x040fe200078e02d2 */
[----:B------:R1:W3:Y:S03]  /*64d0*/  LDG.E.U16 R32, desc[UR10][R6.64] ;  /* 0x0000000a06207981 */ /* 0x0002e6000c1e1500 */
[C---:B------:R-:W-:Y:S01]  /*64e0*/  IMAD.WIDE R12, R175.reuse, 0x2, R208 ;  /* 0x00000002af0c7825 */ /* 0x040fe200078e02d0 */
[----:B------:R4:W5:Y:S03]  /*64f0*/  LDG.E.U16 R54, desc[UR10][R8.64] ;  /* 0x0000000a08367981 */ /* 0x000966000c1e1500 */
[C---:B------:R-:W-:Y:S01]  /*6500*/  IMAD.WIDE R14, R175.reuse, 0x2, R206 ;  /* 0x00000002af0e7825 */ /* 0x040fe200078e02ce */
[----:B------:R0:W5:Y:S03]  /*6510*/  LDG.E.U16 R56, desc[UR10][R10.64] ;  /* 0x0000000a0a387981 */ /* 0x000166000c1e1500 */
[C---:B------:R-:W-:Y:S01]  /*6520*/  IMAD.WIDE R16, R175.reuse, 0x2, R204 ;  /* 0x00000002af107825 */ /* 0x040fe200078e02cc */
[----:B------:R1:W5:Y:S03]  /*6530*/  LDG.E.U16 R58, desc[UR10][R12.64] ;  /* 0x0000000a0c3a7981 */ /* 0x000366000c1e1500 */
[C---:B------:R-:W-:Y:S01]  /*6540*/  IMAD.WIDE R18, R175.reuse, 0x2, R202 ;  /* 0x00000002af127825 */ /* 0x040fe200078e02ca */
[----:B------:R4:W5:Y:S03]  /*6550*/  LDG.E.U16 R60, desc[UR10][R14.64] ;  /* 0x0000000a0e3c7981 */ /* 0x000966000c1e1500 */
[C---:B0-----:R-:W-:Y:S01]  /*6560*/  IMAD.WIDE R4, R175.reuse, 0x2, R216 ;  /* 0x00000002af047825 */ /* 0x041fe200078e02d8 */
[----:B------:R0:W5:Y:S03]  /*6570*/  LDG.E.U16 R62, desc[UR10][R16.64] ;  /* 0x0000000a103e7981 */ /* 0x000166000c1e1500 */
[C---:B-1----:R-:W-:Y:S01]  /*6580*/  IMAD.WIDE R6, R175.reuse, 0x2, R214 ;  /* 0x00000002af067825 */ /* 0x042fe200078e02d6 */
[----:B------:R1:W5:Y:S03]  /*6590*/  LDG.E.U16 R64, desc[UR10][R18.64] ;  /* 0x0000000a12407981 */ /* 0x000366000c1e1500 */
[C---:B------:R-:W-:Y:S01]  /*65a0*/  IMAD.WIDE R20, R175.reuse, 0x2, R200 ;  /* 0x00000002af147825 */ /* 0x040fe200078e02c8 */
[----:B------:R0:W5:Y:S03]  /*65b0*/  LDG.E.U16 R50, desc[UR10][R4.64] ;  /* 0x0000000a04327981 */ /* 0x000166000c1e1500 */
[C---:B------:R-:W-:Y:S01]  /*65c0*/  IMAD.WIDE R22, R175.reuse, 0x2, R198 ;  /* 0x00000002af167825 */ /* 0x040fe200078e02c6 */
[----:B------:R0:W5:Y:S03]  /*65d0*/  LDG.E.U16 R52, desc[UR10][R6.64] ;  /* 0x0000000a06347981 */ /* 0x000166000c1e1500 */
[C---:B----4-:R-:W-:Y:S01]  /*65e0*/  IMAD.WIDE R8, R175.reuse, 0x2, R192 ;  /* 0x00000002af087825 */ /* 0x050fe200078e02c0 */
[----:B------:R4:W5:Y:S03]  /*65f0*/  LDG.E.U16 R66, desc[UR10][R20.64] ;  /* 0x0000000a14427981 */ /* 0x000966000c1e1500 */
        /* <DEDUP_REMOVED lines=9> */
[----:B------:R-:W5:Y:S03]  /*6690*/  LDG.E.U16 R36, desc[UR10][R36.64] ;  /* 0x0000000a24247981 */ /* 0x000f66000c1e1500 */
[C---:B------:R-:W-:Y:S01]  /*66a0*/  IMAD.WIDE R46, R175.reuse, 0x2, R220 ;  /* 0x00000002af2e7825 */ /* 0x040fe200078e02dc */
[----:B------:R-:W5:Y:S03]  /*66b0*/  LDG.E.U16 R38, desc[UR10][R38.64] ;  /* 0x0000000a26267981 */ /* 0x000f66000c1e1500 */
[C---:B------:R-:W-:Y:S01]  /*66c0*/  IMAD.WIDE R48, R175.reuse, 0x2, R218 ;  /* 0x00000002af307825 */ /* 0x040fe200078e02da */
[----:B------:R-:W5:Y:S03]  /*66d0*/  LDG.E.U16 R40, desc[UR10][R40.64] ;  /* 0x0000000a28287981 */ /* 0x000f66000c1e1500 */
[C---:B------:R-:W-:Y:S01]  /*66e0*/  IMAD.WIDE R14, R175.reuse, 0x2, R186 ;  /* 0x00000002af0e7825 */ /* 0x040fe200078e02ba */
[----:B------:R-:W5:Y:S03]  /*66f0*/  LDG.E.U16 R46, desc[UR10][R46.64] ;  /* 0x0000000a2e2e7981 */ /* 0x000f66000c1e1500 */
[C---:B0-----:R-:W-:Y:S01]  /*6700*/  IMAD.WIDE R16, R175.reuse, 0x2, R182 ;  /* 0x00000002af107825 */ /* 0x041fe200078e02b6 */
[----:B------:R-:W5:Y:S03]  /*6710*/  LDG.E.U16 R48, desc[UR10][R48.64] ;  /* 0x0000000a30307981 */ /* 0x000f66000c1e1500 */
[C---:B-1----:R-:W-:Y:S01]  /*6720*/  IMAD.WIDE R18, R175.reuse, 0x2, R180 ;  /* 0x00000002af127825 */ /* 0x042fe200078e02b4 */
[----:B------:R-:W5:Y:S03]  /*6730*/  LDG.E.U16 R14, desc[UR10][R14.64] ;  /* 0x0000000a0e0e7981 */ /* 0x000f66000c1e1500 */
[C---:B------:R-:W-:Y:S01]  /*6740*/  IMAD.WIDE R24, R175.reuse, 0x2, R154 ;  /* 0x00000002af187825 */ /* 0x040fe200078e029a */
[----:B------:R-:W5:Y:S03]  /*6750*/  LDG.E.U16 R16, desc[UR10][R16.64] ;  /* 0x0000000a10107981 */ /* 0x000f66000c1e1500 */
[C---:B------:R-:W-:Y:S01]  /*6760*/  IMAD.WIDE R26, R175.reuse, 0x2, R152 ;  /* 0x00000002af1a7825 */ /* 0x040fe200078e0298 */
[----:B------:R-:W5:Y:S03]  /*6770*/  LDG.E.U16 R18, desc[UR10][R18.64] ;  /* 0x0000000a12127981 */ /* 0x000f66000c1e1500 */
[C---:B------:R-:W-:Y:S01]  /*6780*/  IMAD.WIDE R4, R175.reuse, 0x2, R196 ;  /* 0x00000002af047825 */ /* 0x040fe200078e02c4 */
[----:B------:R-:W5:Y:S03]  /*6790*/  LDG.E.U16 R24, desc[UR10][R24.64] ;  /* 0x0000000a18187981 */ /* 0x000f66000c1e1500 */
[C---:B------:R-:W-:Y:S01]  /*67a0*/  IMAD.WIDE R6, R175.reuse, 0x2, R194 ;  /* 0x00000002af067825 */ /* 0x040fe200078e02c2 */
[----:B------:R0:W5:Y:S03]  /*67b0*/  LDG.E.U16 R244, desc[UR10][R4.64] ;  /* 0x0000000a04f47981 */ /* 0x000166000c1e1500 */
[C---:B----4-:R-:W-:Y:S01]  /*67c0*/  IMAD.WIDE R20, R175.reuse, 0x2, R178 ;  /* 0x00000002af147825 */ /* 0x050fe200078e02b2 */
[----:B------:R1:W4:Y:S03]  /*67d0*/  LDG.E.U16 R246, desc[UR10][R6.64] ;  /* 0x0000000a06f67981 */ /* 0x000326000c1e1500 */
[C---:B------:R-:W-:Y:S01]  /*67e0*/  IMAD.WIDE R22, R175.reuse, 0x2, R162 ;  /* 0x00000002af167825 */ /* 0x040fe200078e02a2 */
[----:B------:R-:W4:Y:S03]  /*67f0*/  LDG.E.U16 R243, desc[UR10][R20.64] ;  /* 0x0000000a14f37981 */ /* 0x000f26000c1e1500 */
[C---:B------:R-:W-:Y:S01]  /*6800*/  IMAD.WIDE R8, R175.reuse, 0x2, R160 ;  /* 0x00000002af087825 */ /* 0x040fe200078e02a0 */
[----:B------:R-:W4:Y:S03]  /*6810*/  LDG.E.U16 R245, desc[UR10][R22.64] ;  /* 0x0000000a16f57981 */ /* 0x000f26000c1e1500 */
[C---:B------:R-:W-:Y:S01]  /*6820*/  IMAD.WIDE R10, R175.reuse, 0x2, R158 ;  /* 0x00000002af0a7825 */ /* 0x040fe200078e029e */
[----:B------:R-:W4:Y:S03]  /*6830*/  LDG.E.U16 R247, desc[UR10][R8.64] ;  /* 0x0000000a08f77981 */ /* 0x000f26000c1e1500 */
[----:B------:R-:W-:Y:S01]  /*6840*/  IMAD.WIDE R12, R175, 0x2, R156 ;  /* 0x00000002af0c7825 */ /* 0x000fe200078e029c */
[----:B------:R-:W4:Y:S04]  /*6850*/  LDG.E.U16 R249, desc[UR10][R10.64] ;  /* 0x0000000a0af97981 */ /* 0x000f28000c1e1500 */
[----:B------:R-:W4:Y:S04]  /*6860*/  LDG.E.U16 R251, desc[UR10][R12.64] ;  /* 0x0000000a0cfb7981 */ /* 0x000f28000c1e1500 */
[----:B------:R-:W4:Y:S01]  /*6870*/  LDG.E.U16 R26, desc[UR10][R26.64] ;  /* 0x0000000a1a1a7981 */ /* 0x000f22000c1e1500 */
[----:B0-----:R-:W-:-:S02]  /*6880*/  F2FP.F16.F32.PACK_AB R4, R35, R44 ;  /* 0x0000002c2304723e */ /* 0x001fc400000000ff */
[----:B------:R-:W-:Y:S02]  /*6890*/  F2FP.F16.F32.PACK_AB R5, R42, R33 ;  /* 0x000000212a05723e */ /* 0x000fe400000000ff */
[----:B-1----:R-:W-:Y:S02]  /*68a0*/  F2FP.F16.F32.PACK_AB R6, R31, R30 ;  /* 0x0000001e1f06723e */ /* 0x002fe400000000ff */
[----:B------:R-:W-:Y:S01]  /*68b0*/  F2FP.F16.F32.PACK_AB R7, R29, R28 ;  /* 0x0000001c1d07723e */ /* 0x000fe200000000ff */
[----:B------:R-:W-:-:S03]  /*68c0*/  FADD R184, -R177, R184 ;  /* 0x000000b8b1b87221 */ /* 0x000fc60000000100 */
[----:B------:R-:W-:Y:S01]  /*68d0*/  STTM.16dp32bit_t0_t15.x4 tmem[UR72], R4 ;  /* 0x00000004000079ed */ /* 0x000fe20008900048 */
[----:B------:R-:W-:Y:S01]  /*68e0*/  STTM.16dp32bit_t16_t31.x4 tmem[UR72+0x4], R4 ;  /* 0x00000404000079ed */ /* 0x000fe20008920048 */
[----:B------:R-:W-:-:S06]  /*68f0*/  FMUL R184, R184, 1.4426950216293334961 ;  /* 0x3fb8aa3bb8b87820 */ /* 0x000fcc0000400000 */
[----:B------:R-:W0:Y:S01]  /*6900*/  MUFU.EX2 R184, R184 ;  /* 0x000000b800b87308 */ /* 0x000e220000000800 */
[----:B--2---:R-:W-:Y:S04]  /*6910*/  STS.U16 [R83+UR4+0x10000], R34 ;  /* 0x0100002253007988 */ /* 0x004fe80008000404 */
[----:B---3--:R-:W-:Y:S04]  /*6920*/  STS.U16 [R83+UR4+0x10200], R32 ;  /* 0x0102002053007988 */ /* 0x008fe80008000404 */
        /* <DEDUP_REMOVED lines=23> */
[----:B----4-:R-:W-:Y:S04]  /*6aa0*/  STS.U16 [R83+UR4+0x12400], R246 ;  /* 0x012400f653007988 */ /* 0x010fe80008000404 */
[----:B------:R-:W-:Y:S04]  /*6ab0*/  STS.U16 [R83+UR4+0x13200], R243 ;  /* 0x013200f353007988 */ /* 0x000fe80008000404 */
[----:B------:R-:W-:Y:S04]  /*6ac0*/  STS.U16 [R83+UR4+0x13400], R245 ;  /* 0x013400f553007988 */ /* 0x000fe80008000404 */
[----:B------:R-:W-:Y:S04]  /*6ad0*/  STS.U16 [R83+UR4+0x13600], R247 ;  /* 0x013600f753007988 */ /* 0x000fe80008000404 */
[----:B------:R-:W-:Y:S04]  /*6ae0*/  STS.U16 [R83+UR4+0x13800], R249 ;  /* 0x013800f953007988 */ /* 0x000fe80008000404 */
[----:B------:R-:W-:Y:S04]  /*6af0*/  STS.U16 [R83+UR4+0x13a00], R251 ;  /* 0x013a00fb53007988 */ /* 0x000fe80008000404 */
[----:B------:R1:W-:Y:S01]  /*6b00*/  STS.U16 [R83+UR4+0x13e00], R26 ;  /* 0x013e001a53007988 */ /* 0x0003e20008000404 */
[----:B------:R-:W2:Y:S02]  /*6b10*/  FENCE.VIEW.ASYNC.T ;  /* 0x00000000000073c6 */ /* 0x000ea40000000200 */
[----:B--2---:R-:W-:Y:S06]  /*6b20*/  BAR.SYNC.DEFER_BLOCKING 0x0 ;  /* 0x0000000000007b1d */ /* 0x004fec0000010000 */
[----:B-1----:R-:W-:Y:S01]  /*6b30*/  LDTM.16dp32bit_t0_t15.x64 R4, tmem[UR6] ;  /* 0x00000006000479ee */ /* 0x002fe20008b00000 */
[----:B------:R-:W0:Y:S01]  /*6b40*/  LDTM.16dp32bit_t16_t31.x64 R4, tmem[UR6+0x40] ;  /* 0x00004006000479ee */ /* 0x000e220008b20000 */
[----:B------:R-:W-:Y:S01]  /*6b50*/  NOP ;  /* 0x0000000000007918 */ /* 0x000fe20000000000 */
[C---:B0-----:R-:W-:Y:S01]  /*6b60*/  FMUL R4, R184.reuse, R4 ;  /* 0x00000004b8047220 */ /* 0x041fe20000400000 */
        /* <DEDUP_REMOVED lines=64> */
[----:B------:R0:W-:Y:S01]  /*6f70*/  STTM.16dp32bit_t16_t31.x64 tmem[UR6+0x40], R4 ;  /* 0x00004004000079ed */ /* 0x0001e20008b20006 */
[----:B------:R-:W1:Y:S02]  /*6f80*/  FENCE.VIEW.ASYNC.T ;  /* 0x00000000000073c6 */ /* 0x000e640000000200 */
[----:B-1----:R-:W-:Y:S06]  /*6f90*/  BAR.SYNC.DEFER_BLOCKING 0x0 ;  /* 0x0000000000007b1d */ /* 0x002fec0000010000 */
[----:B------:R1:W-:Y:S06]  /*6fa0*/  MEMBAR.ALL.CTA ;  /* 0x0000000000007992 */ /* 0x0003ec0000008000 */
[----:B-1----:R-:W1:Y:S01]  /*6fb0*/  FENCE.VIEW.ASYNC.S ;  /* 0x00000000000073c6 */ /* 0x002e620000000000 */
[----:B------:R-:W-:Y:S01]  /*6fc0*/  LEA R242, R168, UR4, 0x3 ;  /* 0x00000004a8f27c11 */ /* 0x000fe2000f8e18ff */
[----:B------:R-:W-:-:S03]  /*6fd0*/  IMAD.MOV.U32 R244, RZ, RZ, R171 ;  /* 0x000000fffff47224 */ /* 0x000fc600078e00ab */
[----:B------:R-:W-:Y:S01]  /*6fe0*/  IADD3 R242, PT, PT, R242, 0x14000, RZ ;  /* 0x00014000f2f27810 */ /* 0x000fe20007ffe0ff */
[----:B-1----:R-:W-:Y:S06]  /*6ff0*/  BAR.SYNC.DEFER_BLOCKING 0x0 ;  /* 0x0000000000007b1d */ /* 0x002fec0000010000 */
[----:B------:R-:W-:Y:S05]  /*7000*/  BRA.U UP2, `(.L_x_19) ;  /* 0x0000000102487547 */ /* 0x000fea000b800000 */
[----:B------:R-:W-:Y:S02]  /*7010*/  R2UR UR66, R232 ;  /* 0x00000000e84272ca */ /* 0x000fe400000e0000 */
[----:B------:R-:W-:Y:S01]  /*7020*/  ELECT P1, URZ, PT ;  /* 0x0000000000ff782f */ /* 0x000fe20003820000 */
[----:B------:R-:W-:Y:S01]  /*7030*/  IMAD.MOV.U32 R243, RZ, RZ, RZ ;  /* 0x000000fffff37224 */ /* 0x000fe200078e00ff */
[----:B------:R-:W-:Y:S01]  /*7040*/  UIADD3 UR71, UPT, UPT, UR5, 0x108, URZ ;  /* 0x0000010805477890 */ /* 0x000fe2000fffe0ff */
[----:B------:R-:W-:Y:S01]  /*7050*/  UMOV UR68, 0x0 ;  /* 0x0000000000447882 */ /* 0x000fe20000000000 */
[----:B------:R-:W-:Y:S01]  /*7060*/  UMOV UR69, 0x4400010 ;  /* 0x0440001000457882 */ /* 0x000fe20000000000 */
[----:B------:R-:W-:Y:S01]  /*7070*/  UMOV UR74, 0x0 ;  /* 0x00000000004a7882 */ /* 0x000fe20000000000 */
[----:B------:R-:W-:-:S05]  /*7080*/  UMOV UR75, 0x4400010 ;  /* 0x04400010004b7882 */ /* 0x000fca0000000000 */
[----:B0-----:R-:W-:Y:S02]  /*7090*/  IMAD.U32 R4, RZ, RZ, UR66 ;  /* 0x00000042ff047e24 */ /* 0x001fe4000f8e00ff */
[----:B------:R-:W-:-:S03]  /*70a0*/  @P1 IMAD.MOV.U32 R5, RZ, RZ, -0x7fffbfe0 ;  /* 0x80004020ff051424 */ /* 0x000fc600078e00ff */
[----:B------:R-:W-:Y:S02]  /*70b0*/  @P1 R2UR UR66, R4 ;  /* 0x00000000044212ca */ /* 0x000fe400000e0000 */
[----:B------:R-:W-:Y:S02]  /*70c0*/  @P1 MOV R4, R242 ;  /* 0x000000f200041202 */ /* 0x000fe40000000f00 */
[----:B------:R-:W-:Y:S02]  /*70d0*/  @P1 R2UR UR67, R5 ;  /* 0x00000000054312ca */ /* 0x000fe400000e0000 */
[----:B------:R-:W-:-:S11]  /*70e0*/  @P1 R2UR UR76, R4 ;  /* 0x00000000044c12ca */ /* 0x000fd600000e0000 */
[----:B------:R1:W-:Y:S01]  /*70f0*/  UTCHMMA tmem[UR9], gdesc[UR66], tmem[UR5], tmem[UR68], idesc[UR69], UPT ;  /* 0x00ff4442090079ea */ /* 0x0003e2000b800005 */
[----:B------:R1:W-:Y:S01]  /*7100*/  UTCHMMA tmem[UR71], gdesc[UR62], tmem[UR5], tmem[UR74], idesc[UR75], UPT ;  /* 0x00ff4a3e470079ea */ /* 0x0003e2000b800005 */
[----:B------:R1:W-:Y:S01]  /*7110*/  UTCBAR [UR76], URZ ;  /* 0x000000ff4c0073e9 */ /* 0x0003e200080000ff */
[----:B------:R-:W-:Y:S01]  /*7120*/  NOP ;  /* 0x0000000000007918 */ /* 0x000fe20000000000 */
.L_x_19:
[----:B------:R-:W-:Y:S01]  /*7130*/  IADD3 R170, P1, PT, R170, 0x20, RZ ;  /* 0x00000020aaaa7810 */ /* 0x000fe20007f3e0ff */
[----:B------:R-:W-:Y:S02]  /*7140*/  VIADD R168, R168, 0x1 ;  /* 0x00000001a8a87836 */ /* 0x000fe40000000000 */
[----:B------:R-:W-:Y:S01]  /*7150*/  FFMA R164, R184, R164, R185 ;  /* 0x000000a4b8a47223 */ /* 0x000fe200000000b9 */
[----:B------:R-:W-:Y:S02]  /*7160*/  IMAD.IADD R175, R172, 0x1, R175 ;  /* 0x00000001acaf7824 */ /* 0x000fe400078e02af */
[----:B------:R-:W-:Y:S01]  /*7170*/  IMAD.X R169, RZ, RZ, R169, P1 ;  /* 0x000000ffffa97224 */ /* 0x000fe200008e06a9 */
[----:B------:R-:W-:Y:S01]  /*7180*/  ISETP.GE.U32.AND P1, PT, R170, R85, PT ;  /* 0x00000055aa00720c */ /* 0x000fe20003f26070 */
[----:B------:R-:W-:Y:S01]  /*7190*/  IMAD.IADD R173, R167, 0x1, R173 ;  /* 0x00000001a7ad7824 */ /* 0x000fe200078e02ad */
[----:B------:R-:W-:Y:S01]  /*71a0*/  ISETP.GT.AND P2, PT, R168, 0x1, PT ;  /* 0x00000001a800780c */ /* 0x000fe20003f44270 */
[----:B0-----:R-:W-:Y:S01]  /*71b0*/  IMAD.MOV.U32 R12, RZ, RZ, R244 ;  /* 0x000000ffff0c7224 */ /* 0x001fe200078e00f4 */
[----:B------:R-:W-:Y:S01]  /*71c0*/  ISETP.GE.U32.AND.EX P1, PT, R169, RZ, PT, P1 ;  /* 0x000000ffa900720c */ /* 0x000fe20003f26110 */
[----:B------:R-:W-:Y:S01]  /*71d0*/  IMAD.MOV.U32 R184, RZ, RZ, R177 ;  /* 0x000000ffffb87224 */ /* 0x000fe200078e00b1 */
[----:B------:R-:W-:-:S02]  /*71e0*/  SEL R4, RZ, 0x1, !P2 ;  /* 0x00000001ff047807 */ /* 0x000fc40005000000 */
[----:B------:R-:W-:Y:S02]  /*71f0*/  SEL R168, R168, RZ, !P2 ;  /* 0x000000ffa8a87207 */ /* 0x000fe40005000000 */
[----:B------:R-:W-:-:S07]  /*7200*/  LOP3.LUT R171, R171, R4, RZ, 0x3c, !PT ;  /* 0x00000004abab7212 */ /* 0x000fce00078e3cff */
[----:B------:R-:W-:Y:S05]  /*7210*/  @!P1 BRA `(.L_x_20) ;  /* 0xffffffe000489947 */ /* 0x000fea000383ffff */
[----:B------:R-:W-:Y:S01]  /*7220*/  ISETP.GE.AND P0, PT, R82, 0x1, PT ;  /* 0x000000015200780c */ /* 0x000fe20003f06270 */
[----:B------:R-:W-:-:S12]  /*7230*/  IMAD.MOV.U32 R184, RZ, RZ, R177 ;  /* 0x000000ffffb87224 */ /* 0x000fd800078e00b1 */
[----:B------:R-:W-:Y:S05]  /*7240*/  @!P0 BRA `(.L_x_15) ;  /* 0x0000000000108947 */ /* 0x000fea0003800000 */
[----:B------:R-:W-:-:S04]  /*7250*/  IMAD.U32 R5, R244, -0x80000000, RZ ;  /* 0x80000000f4057824 */ /* 0x000fc800078e00ff */
[----:B------:R-:W0:Y:S02]  /*7260*/  SYNCS.PHASECHK.TRANS64.TRYWAIT P0, [R242+URZ], R5 ;  /* 0x00000005f20075a7 */ /* 0x000e2400080011ff */
[----:B0-----:R-:W-:Y:S05]  /*7270*/  @!P0 BRA `(.L_x_21) ;  /* 0x0000002800788947 */ /* 0x001fea0003800000 */
.L_x_27:
[----:B------:R-:W-:-:S07]  /*7280*/  IMAD.MOV.U32 R184, RZ, RZ, R177 ;  /* 0x000000ffffb87224 */ /* 0x000fce00078e00b1 */
.L_x_15:
[----:B------:R-:W-:Y:S01]  /*7290*/  BAR.SYNC.DEFER_BLOCKING 0x0 ;  /* 0x0000000000007b1d */ /* 0x000fe20000010000 */
[----:B------:R-:W-:Y:S01]  /*72a0*/  LEA R72, R72, UR4, 0x8 ;  /* 0x0000000448487c11 */ /* 0x000fe2000f8e40ff */
[C---:B------:R-:W-:Y:S01]  /*72b0*/  FMUL R70, R164.reuse, 8388608 ;  /* 0x4b000000a4467820 */ /* 0x040fe20000400000 */
[----:B0--3--:R-:W-:Y:S01]  /*72c0*/  SHF.R.U32.HI R4, RZ, 0x2, R2 ;  /* 0x00000002ff047819 */ /* 0x009fe20000011602 */
[----:B------:R-:W-:Y:S01]  /*72d0*/  IMAD.MOV.U32 R82, RZ, RZ, 0x3dc6b27f ;  /* 0x3dc6b27fff527424 */ /* 0x000fe200078e00ff */
[----:B------:R-:W-:Y:S01]  /*72e0*/  FSETP.GT.AND P0, PT, |R164|, 8.50705917302346158658e+37, PT ;  /* 0x7e800000a400780b */ /* 0x000fe20003f04200 */
[----:B------:R-:W-:Y:S01]  /*72f0*/  IMAD R72, R73, 0x40, R72 ;  /* 0x0000004049487824 */ /* 0x000fe200078e0248 */
[----:B------:R-:W-:Y:S02]  /*7300*/  LOP3.LUT R71, R4, 0x38, RZ, 0xc0, !PT ;  /* 0x0000003804477812 */ /* 0x000fe400078ec0ff */
[----:B------:R-:W-:Y:S02]  /*7310*/  FSETP.GEU.AND P2, PT, |R164|, 1.175494350822287508e-38, PT ;  /* 0x00800000a400780b */ /* 0x000fe40003f4e200 */
[----:B------:R-:W-:Y:S01]  /*7320*/  LEA R75, R3, R72, 0x4 ;  /* 0x00000048034b7211 */ /* 0x000fe200078e20ff */
[----:B------:R-:W-:Y:S01]  /*7330*/  IMAD.SHL.U32 R72, R2, 0x10, RZ ;  /* 0x0000001002487824 */ /* 0x000fe200078e00ff */
[----:B------:R-:W-:-:S02]  /*7340*/  LOP3.LUT R3, R71, 0x1f, R2, 0xf8, !PT ;  /* 0x0000001f47037812 */ /* 0x000fc400078ef802 */
[----:B------:R-:W-:Y:S01]  /*7350*/  FSETP.GEU.AND P1, PT, R164, 1.175494350822287508e-38, PT ;  /* 0x00800000a400780b */ /* 0x000fe20003f2e000 */
[----:B------:R-:W-:Y:S01]  /*7360*/  IMAD R86, R0, 0x8, R75 ;  /* 0x0000000800567824 */ /* 0x000fe200078e024b */
[----:B------:R-:W-:Y:S01]  /*7370*/  LOP3.LUT R72, R72, 0x30, RZ, 0xc0, !PT ;  /* 0x0000003048487812 */ /* 0x000fe200078ec0ff */
[C---:B------:R-:W-:Y:S01]  /*7380*/  IMAD.SHL.U32 R73, R3.reuse, 0x8, RZ ;  /* 0x0000000803497824 */ /* 0x040fe200078e00ff */
[----:B------:R-:W-:Y:S01]  /*7390*/  FSEL R88, R70, R164, !P1 ;  /* 0x000000a446587208 */ /* 0x000fe20004800000 */
[----:B------:R-:W-:Y:S01]  /*73a0*/  @P0 FMUL R164, R164, 0.25 ;  /* 0x3e800000a4a40820 */ /* 0x000fe20000400000 */
[----:B------:R-:W-:Y:S02]  /*73b0*/  IMAD.SHL.U32 R3, R3, 0x10, RZ ;  /* 0x0000001003037824 */ /* 0x000fe400078e00ff */
[----:B------:R-:W-:Y:S01]  /*73c0*/  LOP3.LUT R77, R73, 0xc0, RZ, 0xc0, !PT ;  /* 0x000000c0494d7812 */ /* 0x000fe200078ec0ff */
[----:B------:R-:W0:Y:S02]  /*73d0*/  @!P4 SYNCS.CCTL.IV [UR4+0x14000] ;  /* 0x01400000ff00c9b1 */ /* 0x000e240008000004 */
[----:B0-----:R-:W-:Y:S01]  /*73e0*/  BAR.SYNC.DEFER_BLOCKING 0x0 ;  /* 0x0000000000007b1d */ /* 0x001fe20000010000 */
[----:B------:R-:W-:Y:S01]  /*73f0*/  @!P2 FMUL R164, R164, 16777216 ;  /* 0x4b800000a4a4a820 */ /* 0x000fe20000400000 */
[----:B------:R-:W-:Y:S01]  /*7400*/  IADD3 R0, PT, PT, R77, UR4, R72 ;  /* 0x000000044d007c10 */ /* 0x000fe2000fffe048 */
[----:B------:R-:W-:-:S03]  /*7410*/  VIADD R70, R88, 0xc0cafb0d ;  /* 0xc0cafb0d58467836 */ /* 0x000fc60000000000 */
[----:B------:R-:W0:Y:S01]  /*7420*/  MUFU.RCP R72, R164 ;  /* 0x000000a400487308 */ /* 0x000e220000001000 */
[----:B------:R-:W-:Y:S01]  /*7430*/  LDTM.16dp32bit_t0_t15.x64 R4, tmem[UR6] ;  /* 0x00000006000479ee */ /* 0x000fe20008b00000 */
[----:B------:R-:W2:Y:S01]  /*7440*/  LDTM.16dp32bit_t16_t31.x64 R4, tmem[UR6+0x40] ;  /* 0x00004006000479ee */ /* 0x000ea20008b20000 */
[----:B------:R-:W-:Y:S01]  /*7450*/  LOP3.LUT R71, R70, 0xff800000, RZ, 0xc0, !PT ;  /* 0xff80000046477812 */ /* 0x000fe200078ec0ff */
[----:B------:R-:W3:Y:S01]  /*7460*/  LDCU.64 UR6, c[0x0][0x3e0] ;  /* 0x00007c00ff0677ac */ /* 0x000ee20008000a00 */
[----:B------:R-:W-:Y:S02]  /*7470*/  FSEL R70, RZ, -23, P1 ;  /* 0xc1b80000ff467808 */ /* 0x000fe40000800000 */
[----:B------:R-:W-:Y:S01]  /*7480*/  I2FP.F32.S32 R73, R71 ;  /* 0x0000004700497245 */ /* 0x000fe20000201400 */
[C---:B------:R-:W-:Y:S01]  /*7490*/  IMAD.IADD R71, R88.reuse, 0x1, -R71 ;  /* 0x0000000158477824 */ /* 0x040fe200078e0a47 */
[----:B------:R-:W-:-:S03]  /*74a0*/  ISETP.GE.U32.AND P1, PT, R88, 0x7f800000, PT ;  /* 0x7f8000005800780c */ /* 0x000fc60003f26070 */
[----:B------:R-:W-:Y:S01]  /*74b0*/  FADD R71, R71, -1 ;  /* 0xbf80000047477421 */ /* 0x000fe20000000000 */
[----:B------:R-:W-:Y:S02]  /*74c0*/  FFMA.FTZ R73, R73, 1.1920928955078125e-07, R70 ;  /* 0x3400000049497823 */ /* 0x000fe40000010046 */
[----:B------:R-:W4:Y:S01]  /*74d0*/  LDC R70, c[0x0][0x3e8] ;  /* 0x0000fa00ff467b82 */ /* 0x000f220000000800 */
[----:B---3--:R-:W-:Y:S01]  /*74e0*/  UIMAD UR6, UR73, UR6, URZ ;  /* 0x00000006490672a4 */ /* 0x008fe2000f8e02ff */
[----:B------:R-:W3:Y:S01]  /*74f0*/  @!P4 SYNCS.CCTL.IV [UR4+0x14008] ;  /* 0x01400800ff00c9b1 */ /* 0x000ee20008000004 */
[----:B------:R-:W-:Y:S01]  /*7500*/  NOP ;  /* 0x0000000000007918 */ /* 0x000fe20000000000 */
[----:B--2---:R-:W-:Y:S01]  /*7510*/  @P0 FMUL R4, R4, 0.25 ;  /* 0x3e80000004040820 */ /* 0x004fe20000400000 */
[----:B------:R-:W-:Y:S01]  /*7520*/  @P0 FMUL R5, R5, 0.25 ;  /* 0x3e80000005050820 */ /* 0x000fe20000400000 */
[----:B------:R-:W-:Y:S01]  /*7530*/  @P0 FMUL R6, R6, 0.25 ;  /* 0x3e80000006060820 */ /* 0x000fe20000400000 */
[----:B------:R-:W-:Y:S01]  /*7540*/  @P0 FMUL R7, R7, 0.25 ;  /* 0x3e80000007070820 */ /* 0x000fe20000400000 */
[----:B------:R-:W-:Y:S01]  /*7550*/  @!P2 FMUL R4, R4, 16777216 ;  /* 0x4b8000000404a820 */ /* 0x000fe20000400000 */
[----:B------:R-:W-:Y:S01]  /*7560*/  @P0 FMUL R8, R8, 0.25 ;  /* 0x3e80000008080820 */ /* 0x000fe20000400000 */
[----:B------:R-:W-:Y:S01]  /*7570*/  @P0 FMUL R20, R20, 0.25 ;  /* 0x3e80000014140820 */ /* 0x000fe20000400000 */
[----:B------:R-:W-:Y:S01]  /*7580*/  @P0 FMUL R12, R12, 0.25 ;  /* 0x3e8000000c0c0820 */ /* 0x000fe20000400000 */
[----:B0-----:R-:W-:Y:S01]  /*7590*/  FMUL R74, R72, R4 ;  /* 0x00000004484a7220 */ /* 0x001fe20000400000 */
[----:B------:R-:W-:Y:S01]  /*75a0*/  FFMA.FTZ R4, R71, R82, -0.16845393180847167969 ;  /* 0xbe2c7f3047047423 */ /* 0x000fe20000010052 */
[----:B------:R-:W-:Y:S01]  /*75b0*/  @P0 FMUL R16, R16, 0.25 ;  /* 0x3e80000010100820 */ /* 0x000fe20000400000 */
[----:B------:R-:W-:Y:S01]  /*75c0*/  @P0 FMUL R25, R25, 0.25 ;  /* 0x3e80000019190820 */ /* 0x000fe20000400000 */
[----:B------:R-:W-:Y:S01]  /*75d0*/  @P0 FMUL R28, R28, 0.25 ;  /* 0x3e8000001c1c0820 */ /* 0x000fe20000400000 */
[----:B------:R-:W-:Y:S01]  /*75e0*/  FFMA.FTZ R4, R71, R4, 0.1716887056827545166 ;  /* 0x3e2fcf2a47047423 */ /* 0x000fe20000010004 */
[----:B------:R-:W-:Y:S01]  /*75f0*/  @P0 FMUL R32, R32, 0.25 ;  /* 0x3e80000020200820 */ /* 0x000fe20000400000 */
[----:B------:R-:W-:Y:S01]  /*7600*/  @!P2 FMUL R5, R5, 16777216 ;  /* 0x4b8000000505a820 */ /* 0x000fe20000400000 */
[----:B------:R-:W-:Y:S01]  /*7610*/  @!P2 FMUL R6, R6, 16777216 ;  /* 0x4b8000000606a820 */ /* 0x000fe20000400000 */
[----:B------:R-:W-:Y:S01]  /*7620*/  FFMA.FTZ R4, R71, R4, -0.17900948226451873779 ;  /* 0xbe374e4347047423 */ /* 0x000fe20000010004 */
[----:B------:R-:W-:Y:S01]  /*7630*/  @!P2 FMUL R7, R7, 16777216 ;  /* 0x4b8000000707a820 */ /* 0x000fe20000400000 */
[----:B------:R-:W-:Y:S01]  /*7640*/  @!P2 FMUL R8, R8, 16777216 ;  /* 0x4b8000000808a820 */ /* 0x000fe20000400000 */
[----:B------:R-:W-:Y:S01]  /*7650*/  @!P2 FMUL R20, R20, 16777216 ;  /* 0x4b8000001414a820 */ /* 0x000fe20000400000 */
[----:B------:R-:W-:Y:S01]  /*7660*/  FFMA.FTZ R4, R71, R4, 0.20512372255325317383 ;  /* 0x3e520bf447047423 */ /* 0x000fe20000010004 */
[----:B------:R-:W-:Y:S01]  /*7670*/  @!P2 FMUL R12, R12, 16777216 ;  /* 0x4b8000000c0ca820 */ /* 0x000fe20000400000 */
[----:B------:R-:W-:Y:S01]  /*7680*/  @!P2 FMUL R16, R16, 16777216 ;  /* 0x4b8000001010a820 */ /* 0x000fe20000400000 */
[----:B------:R-:W-:Y:S01]  /*7690*/  @!P2 FMUL R25, R25, 16777216 ;  /* 0x4b8000001919a820 */ /* 0x000fe20000400000 */
[C---:B------:R-:W-:Y:S01]  /*76a0*/  FFMA.FTZ R4, R71.reuse, R4, -0.24046532809734344482 ;  /* 0xbe763c8b47047423 */ /* 0x040fe20000010004 */
[----:B------:R-:W-:Y:S01]  /*76b0*/  @!P2 FMUL R28, R28, 16777216 ;  /* 0x4b8000001c1ca820 */ /* 0x000fe20000400000 */
[----:B------:R-:W-:Y:S01]  /*76c0*/  @!P2 FMUL R32, R32, 16777216 ;  /* 0x4b8000002020a820 */ /* 0x000fe20000400000 */
[C---:B------:R-:W-:Y:S01]  /*76d0*/  FMUL R75, R72.reuse, R5 ;  /* 0x00000005484b7220 */ /* 0x040fe20000400000 */
[C---:B------:R-:W-:Y:S01]  /*76e0*/  FFMA.FTZ R4, R71.reuse, R4, 0.28857114911079406738 ;  /* 0x3e93bf9947047423 */ /* 0x040fe20000010004 */
[C---:B------:R-:W-:Y:S01]  /*76f0*/  FMUL R76, R72.reuse, R6 ;  /* 0x00000006484c7220 */ /* 0x040fe20000400000 */
[C---:B------:R-:W-:Y:S01]  /*7700*/  FMUL R77, R72.reuse, R7 ;  /* 0x00000007484d7220 */ /* 0x040fe20000400000 */
[C---:B------:R-:W-:Y:S01]  /*7710*/  FMUL R5, R72.reuse, R8 ;  /* 0x0000000848057220 */ /* 0x040fe20000400000 */
[C---:B------:R-:W-:Y:S01]  /*7720*/  FFMA.FTZ R4, R71.reuse, R4, -0.36067417263984680176 ;  /* 0xbeb8aa4947047423 */ /* 0x040fe20000010004 */
[C---:B------:R-:W-:Y:S01]  /*7730*/  FMUL R6, R72.reuse, R20 ;  /* 0x0000001448067220 */ /* 0x040fe20000400000 */
[C---:B------:R-:W-:Y:S01]  /*7740*/  FMUL R12, R72.reuse, R12 ;  /* 0x0000000c480c7220 */ /* 0x040fe20000400000 */
[C---:B------:R-:W-:Y:S01]  /*7750*/  FMUL R7, R72.reuse, R16 ;  /* 0x0000001048077220 */ /* 0x040fe20000400000 */
[----:B------:R-:W-:Y:S01]  /*7760*/  FFMA.FTZ R4, R71, R4, 0.48089820146560668945 ;  /* 0x3ef6384a47047423 */ /* 0x000fe20000010004 */
[C---:B------:R-:W-:Y:S01]  /*7770*/  FMUL R20, R72.reuse, R25 ;  /* 0x0000001948147220 */ /* 0x040fe20000400000 */
[----:B------:R-:W-:Y:S01]  /*7780*/  @P0 FMUL R9, R9, 0.25 ;  /* 0x3e80000009090820 */ /* 0x000fe20000400000 */
[C---:B------:R-:W-:Y:S01]  /*7790*/  FMUL R28, R72.reuse, R28 ;  /* 0x0000001c481c7220 */ /* 0x040fe20000400000 */
[----:B------:R-:W-:Y:S01]  /*77a0*/  FFMA.FTZ R4, R71, R4, -0.72134751081466674805 ;  /* 0xbf38aa3b47047423 */ /* 0x000fe20000010004 */
[----:B------:R-:W-:Y:S01]  /*77b0*/  FMUL R25, R72, R32 ;  /* 0x0000002048197220 */ /* 0x000fe20000400000 */
[----:B------:R-:W-:Y:S01]  /*77c0*/  @P0 FMUL R10, R10, 0.25 ;  /* 0x3e8000000a0a0820 */ /* 0x000fe20000400000 */
[----:B------:R-:W-:Y:S01]  /*77d0*/  @P0 FMUL R11, R11, 0.25 ;  /* 0x3e8000000b0b0820 */ /* 0x000fe20000400000 */
[----:B------:R-:W-:Y:S01]  /*77e0*/  FMUL R4, R71, R4 ;  /* 0x0000000447047220 */ /* 0x000fe20000400000 */
[----:B------:R-:W-:Y:S01]  /*77f0*/  @P0 FMUL R18, R18, 0.25 ;  /* 0x3e80000012120820 */ /* 0x000fe20000400000 */
[----:B------:R-:W-:Y:S01]  /*7800*/  @P0 FMUL R13, R13, 0.25 ;  /* 0x3e8000000d0d0820 */ /* 0x000fe20000400000 */
[----:B------:R-:W-:Y:S01]  /*7810*/  @P0 FMUL R17, R17, 0.25 ;  /* 0x3e80000011110820 */ /* 0x000fe20000400000 */
[----:B------:R-:W-:Y:S01]  /*7820*/  FMUL R4, R71, R4 ;  /* 0x0000000447047220 */ /* 0x000fe20000400000 */
[----:B------:R-:W-:Y:S01]  /*7830*/  @P0 FMUL R19, R19, 0.25 ;  /* 0x3e80000013130820 */ /* 0x000fe20000400000 */
[----:B------:R-:W-:Y:S01]  /*7840*/  @!P2 FMUL R9, R9, 16777216 ;  /* 0x4b8000000909a820 */ /* 0x000fe20000400000 */
[----:B------:R-:W-:Y:S01]  /*7850*/  @P0 FMUL R14, R14, 0.25 ;  /* 0x3e8000000e0e0820 */ /* 0x000fe20000400000 */
[----:B------:R-:W-:Y:S01]  /*7860*/  FFMA.FTZ R8, R71, 1.4426950216293334961, R4 ;  /* 0x3fb8aa3b47087823 */ /* 0x000fe20000010004 */
[----:B------:R-:W-:Y:S01]  /*7870*/  F2FP.F16.F32.PACK_AB R4, R5, R74 ;  /* 0x0000004a0504723e */ /* 0x000fe200000000ff */
[----:B------:R-:W-:Y:S01]  /*7880*/  @P0 FMUL R24, R24, 0.25 ;  /* 0x3e80000018180820 */ /* 0x000fe20000400000 */
[----:B------:R-:W-:Y:S01]  /*7890*/  F2FP.F16.F32.PACK_AB R5, R7, R12 ;  /* 0x0000000c0705723e */ /* 0x000fe200000000ff */
[----:B------:R-:W-:Y:S01]  /*78a0*/  @P0 FMUL R26, R26, 0.25 ;  /* 0x3e8000001a1a0820 */ /* 0x000fe20000400000 */
[----:B------:R-:W-:Y:S01]  /*78b0*/  @!P2 FMUL R10, R10, 16777216 ;  /* 0x4b8000000a0aa820 */ /* 0x000fe20000400000 */
[----:B------:R-:W-:Y:S01]  /*78c0*/  F2FP.F16.F32.PACK_AB R7, R25, R28 ;  /* 0x0000001c1907723e */ /* 0x000fe200000000ff */
[----:B------:R-:W-:Y:S01]  /*78d0*/  @P0 FMUL R15, R15, 0.25 ;  /* 0x3e8000000f0f0820 */ /* 0x000fe20000400000 */
[----:B------:R-:W-:Y:S01]  /*78e0*/  @P0 FMUL R22, R22, 0.25 ;  /* 0x3e80000016160820 */ /* 0x000fe20000400000 */
[----:B------:R-:W-:Y:S01]  /*78f0*/  @P0 FMUL R33, R33, 0.25 ;  /* 0x3e80000021210820 */ /* 0x000fe20000400000 */
[----:B------:R-:W-:Y:S01]  /*7900*/  @!P2 FMUL R11, R11, 16777216 ;  /* 0x4b8000000b0ba820 */ /* 0x000fe20000400000 */
[----:B------:R-:W-:Y:S01]  /*7910*/  SHF.R.U32.HI R25, RZ, 0x6, R2 ;  /* 0x00000006ff197819 */ /* 0x000fe20000011602 */
[----:B------:R-:W-:Y:S01]  /*7920*/  @P0 FMUL R21, R21, 0.25 ;  /* 0x3e80000015150820 */ /* 0x000fe20000400000 */
[----:B------:R-:W-:Y:S01]  /*7930*/  @P0 FMUL R23, R23, 0.25 ;  /* 0x3e80000017170820 */ /* 0x000fe20000400000 */
[----:B------:R-:W-:Y:S01]  /*7940*/  @P0 FMUL R27, R27, 0.25 ;  /* 0x3e8000001b1b0820 */ /* 0x000fe20000400000 */
[----:B------:R-:W-:Y:S01]  /*7950*/  @P0 FMUL R29, R29, 0.25 ;  /* 0x3e8000001d1d0820 */ /* 0x000fe20000400000 */
[----:B------:R-:W-:Y:S01]  /*7960*/  @P0 FMUL R30, R30, 0.25 ;  /* 0x3e8000001e1e0820 */ /* 0x000fe20000400000 */
[----:B------:R-:W-:Y:S01]  /*7970*/  @P0 FMUL R31, R31, 0.25 ;  /* 0x3e8000001f1f0820 */ /* 0x000fe20000400000 */
[----:B------:R-:W-:Y:S01]  /*7980*/  @P0 FMUL R34, R34, 0.25 ;  /* 0x3e80000022220820 */ /* 0x000fe20000400000 */
[----:B------:R-:W-:Y:S01]  /*7990*/  @P0 FMUL R35, R35, 0.25 ;  /* 0x3e80000023230820 */ /* 0x000fe20000400000 */
[----:B------:R-:W-:Y:S01]  /*79a0*/  @!P2 FMUL R18, R18, 16777216 ;  /* 0x4b8000001212a820 */ /* 0x000fe20000400000 */
[----:B------:R-:W-:Y:S01]  /*79b0*/  @!P2 FMUL R13, R13, 16777216 ;  /* 0x4b8000000d0da820 */ /* 0x000fe20000400000 */
[----:B------:R-:W-:Y:S01]  /*79c0*/  @!P2 FMUL R17, R17, 16777216 ;  /* 0x4b8000001111a820 */ /* 0x000fe20000400000 */
[----:B------:R-:W-:Y:S01]  /*79d0*/  @!P2 FMUL R19, R19, 16777216 ;  /* 0x4b8000001313a820 */ /* 0x000fe20000400000 */
[----:B------:R-:W-:Y:S01]  /*79e0*/  FMUL R78, R72, R9 ;  /* 0x00000009484e7220 */ /* 0x000fe20000400000 */
        /* <DEDUP_REMOVED lines=8> */
[----:B------:R-:W-:Y:S01]  /*7a70*/  SGXT.U32 R25, R25, 0x2 ;  /* 0x000000021919781a */ /* 0x000fe20000000000 */
[----:B------:R-:W-:Y:S01]  /*7a80*/  @!P2 FMUL R21, R21, 16777216 ;  /* 0x4b8000001515a820 */ /* 0x000fe20000400000 */
[----:B------:R-:W-:Y:S01]  /*7a90*/  @!P2 FMUL R23, R23, 16777216 ;  /* 0x4b8000001717a820 */ /* 0x000fe20000400000 */
[----:B------:R-:W-:Y:S01]  /*7aa0*/  @!P2 FMUL R27, R27, 16777216 ;  /* 0x4b8000001b1ba820 */ /* 0x000fe20000400000 */
[----:B------:R-:W-:Y:S01]  /*7ab0*/  @!P2 FMUL R29, R29, 16777216 ;  /* 0x4b8000001d1da820 */ /* 0x000fe20000400000 */
[----:B------:R-:W-:Y:S01]  /*7ac0*/  @!P2 FMUL R30, R30, 16777216 ;  /* 0x4b8000001e1ea820 */ /* 0x000fe20000400000 */
[----:B------:R-:W-:Y:S01]  /*7ad0*/  @!P2 FMUL R31, R31, 16777216 ;  /* 0x4b8000001f1fa820 */ /* 0x000fe20000400000 */
[----:B------:R-:W-:Y:S01]  /*7ae0*/  @!P2 FMUL R34, R34, 16777216 ;  /* 0x4b8000002222a820 */ /* 0x000fe20000400000 */
[----:B------:R-:W-:Y:S01]  /*7af0*/  @!P2 FMUL R35, R35, 16777216 ;  /* 0x4b8000002323a820 */ /* 0x000fe20000400000 */
        /* <DEDUP_REMOVED lines=10> */
[----:B------:R-:W-:Y:S01]  /*7ba0*/  FADD R73, R73, R8 ;  /* 0x0000000849497221 */ /* 0x000fe20000000000 */
[C---:B------:R-:W-:Y:S01]  /*7bb0*/  FMUL R21, R72.reuse, R21 ;  /* 0x0000001548157220 */ /* 0x040fe20000400000 */
[C---:B------:R-:W-:Y:S01]  /*7bc0*/  FMUL R23, R72.reuse, R23 ;  /* 0x0000001748177220 */ /* 0x040fe20000400000 */
[C---:B------:R-:W-:Y:S01]  /*7bd0*/  FMUL R24, R72.reuse, R27 ;  /* 0x0000001b48187220 */ /* 0x040fe20000400000 */
[C---:B------:R-:W-:Y:S01]  /*7be0*/  FMUL R29, R72.reuse, R29 ;  /* 0x0000001d481d7220 */ /* 0x040fe20000400000 */
[C---:B------:R-:W-:Y:S01]  /*7bf0*/  FMUL R30, R72.reuse, R30 ;  /* 0x0000001e481e7220 */ /* 0x040fe20000400000 */
[C---:B------:R-:W-:Y:S01]  /*7c00*/  FMUL R31, R72.reuse, R31 ;  /* 0x0000001f481f7220 */ /* 0x040fe20000400000 */
[C---:B------:R-:W-:Y:S01]  /*7c10*/  FMUL R33, R72.reuse, R34 ;  /* 0x0000002248217220 */ /* 0x040fe20000400000 */
[----:B------:R-:W-:Y:S01]  /*7c20*/  FMUL R32, R72, R35 ;  /* 0x0000002348207220 */ /* 0x000fe20000400000 */
[----:B------:R-:W-:Y:S01]  /*7c30*/  @P1 IMAD.MOV.U32 R8, RZ, RZ, 0x7f800000 ;  /* 0x7f800000ff081424 */ /* 0x000fe200078e00ff */
[----:B------:R-:W-:Y:S01]  /*7c40*/  F2FP.F16.F32.PACK_AB R12, R9, R76 ;  /* 0x0000004c090c723e */ /* 0x000fe200000000ff */
[----:B----4-:R-:W-:Y:S01]  /*7c50*/  IMAD R25, R25, R70, RZ ;  /* 0x0000004619197224 */ /* 0x010fe200078e02ff */
[----:B------:R-:W-:Y:S01]  /*7c60*/  F2FP.F16.F32.PACK_AB R9, R80, R13 ;  /* 0x0000000d5009723e */ /* 0x000fe200000000ff */
[----:B------:R-:W-:Y:S01]  /*7c70*/  @P1 FFMA.FTZ R73, R88, R8, +INF ;  /* 0x7f80000058491423 */ /* 0x000fe20000010008 */
[----:B------:R-:W-:Y:S01]  /*7c80*/  F2FP.F16.F32.PACK_AB R6, R17, R6 ;  /* 0x000000061106723e */ /* 0x000fe200000000ff */
[----:B------:R-:W-:Y:S01]  /*7c90*/  IMAD R27, R70, 0x4, R25 ;  /* 0x00000004461b7824 */ /* 0x000fe200078e0219 */
[----:B------:R-:W-:Y:S01]  /*7ca0*/  F2FP.F16.F32.PACK_AB R13, R11, R14 ;  /* 0x0000000e0b0d723e */ /* 0x000fe200000000ff */
[----:B------:R-:W-:Y:S01]  /*7cb0*/  @P0 FMUL R36, R36, 0.25 ;  /* 0x3e80000024240820 */ /* 0x000fe20000400000 */
        /* <DEDUP_REMOVED lines=13> */
[----:B------:R-:W-:Y:S01]  /*7d90*/  IMAD R29, R70, 0x4, R27 ;  /* 0x00000004461d7824 */ /* 0x000fe200078e021b */
[----:B------:R-:W-:Y:S01]  /*7da0*/  F2FP.F16.F32.PACK_AB R15, R33, R30 ;  /* 0x0000001e210f723e */ /* 0x000fe200000000ff */
[----:B------:R-:W-:Y:S01]  /*7db0*/  @!P2 FMUL R36, R36, 16777216 ;  /* 0x4b8000002424a820 */ /* 0x000fe20000400000 */
[----:B------:R-:W-:Y:S01]  /*7dc0*/  F2FP.F16.F32.PACK_AB R19, R32, R31 ;  /* 0x0000001f2013723e */ /* 0x000fe200000000ff */
[----:B------:R-:W-:Y:S01]  /*7dd0*/  @!P2 FMUL R40, R40, 16777216 ;  /* 0x4b8000002828a820 */ /* 0x000fe20000400000 */
[----:B---3--:R-:W-:Y:S01]  /*7de0*/  STS.128 [R86], R4 ;  /* 0x0000000456007388 */ /* 0x008fe20000000c00 */
[----:B------:R-:W-:-:S02]  /*7df0*/  IMAD R31, R70, 0x4, R29 ;  /* 0x00000004461f7824 */ /* 0x000fc400078e021d */
[----:B------:R-:W-:Y:S01]  /*7e00*/  @P0 FMUL R50, R50, 0.25 ;  /* 0x3e80000032320820 */ /* 0x000fe20000400000 */
[----:B------:R-:W-:Y:S01]  /*7e10*/  @!P2 FMUL R37, R37, 16777216 ;  /* 0x4b8000002525a820 */ /* 0x000fe20000400000 */
[----:B------:R-:W-:Y:S01]  /*7e20*/  STS.128 [R86+0x400], R8 ;  /* 0x0004000856007388 */ /* 0x000fe20000000c00 */
[----:B------:R-:W-:Y:S01]  /*7e30*/  @!P2 FMUL R43, R43, 16777216 ;  /* 0x4b8000002b2ba820 */ /* 0x000fe20000400000 */
[----:B------:R-:W-:Y:S01]  /*7e40*/  @P0 FMUL R41, R41, 0.25 ;  /* 0x3e80000029290820 */ /* 0x000fe20000400000 */
[----:B------:R-:W-:Y:S01]  /*7e50*/  @P0 FMUL R65, R65, 0.25 ;  /* 0x3e80000041410820 */ /* 0x000fe20000400000 */
[----:B------:R-:W-:Y:S01]  /*7e60*/  STS.128 [R86+0x800], R12 ;  /* 0x0008000c56007388 */ /* 0x000fe20000000c00 */
[----:B------:R-:W-:Y:S01]  /*7e70*/  @!P2 FMUL R44, R44, 16777216 ;  /* 0x4b8000002c2ca820 */ /* 0x000fe20000400000 */
[----:B------:R-:W-:Y:S01]  /*7e80*/  @!P2 FMUL R48, R48, 16777216 ;  /* 0x4b8000003030a820 */ /* 0x000fe20000400000 */
[----:B------:R-:W-:Y:S01]  /*7e90*/  @!P2 FMUL R64, R64, 16777216 ;  /* 0x4b8000004040a820 */ /* 0x000fe20000400000 */
[----:B------:R0:W-:Y:S01]  /*7ea0*/  STS.128 [R86+0xc00], R16 ;  /* 0x000c001056007388 */ /* 0x0001e20000000c00 */
[C---:B------:R-:W-:Y:S01]  /*7eb0*/  FMUL R36, R72.reuse, R36 ;  /* 0x0000002448247220 */ /* 0x040fe20000400000 */
[----:B------:R-:W-:Y:S01]  /*7ec0*/  FMUL R35, R72, R40 ;  /* 0x0000002848237220 */ /* 0x000fe20000400000 */
[----:B------:R-:W-:Y:S01]  /*7ed0*/  @P0 FMUL R52, R52, 0.25 ;  /* 0x3e80000034340820 */ /* 0x000fe20000400000 */
[----:B------:R-:W-:Y:S01]  /*7ee0*/  @P0 FMUL R56, R56, 0.25 ;  /* 0x3e80000038380820 */ /* 0x000fe20000400000 */
[----:B------:R-:W-:-:S02]  /*7ef0*/  IMAD R33, R70, 0x4, R31 ;  /* 0x0000000446217824 */ /* 0x000fc400078e021f */
[----:B------:R-:W-:Y:S01]  /*7f00*/  @!P2 FMUL R50, R50, 16777216 ;  /* 0x4b8000003232a820 */ /* 0x000fe20000400000 */
[C---:B------:R-:W-:Y:S01]  /*7f10*/  FMUL R34, R72.reuse, R37 ;  /* 0x0000002548227220 */ /* 0x040fe20000400000 */
[C---:B------:R-:W-:Y:S01]  /*7f20*/  FMUL R82, R72.reuse, R43 ;  /* 0x0000002b48527220 */ /* 0x040fe20000400000 */
[----:B------:R-:W-:Y:S01]  /*7f30*/  @P0 FMUL R59, R59, 0.25 ;  /* 0x3e8000003b3b0820 */ /* 0x000fe20000400000 */
[----:B------:R-:W-:Y:S01]  /*7f40*/  @!P2 FMUL R41, R41, 16777216 ;  /* 0x4b8000002929a820 */ /* 0x000fe20000400000 */
[----:B------:R-:W-:Y:S01]  /*7f50*/  @!P2 FMUL R65, R65, 16777216 ;  /* 0x4b8000004141a820 */ /* 0x000fe20000400000 */
[C---:B------:R-:W-:Y:S01]  /*7f60*/  FMUL R44, R72.reuse, R44 ;  /* 0x0000002c482c7220 */ /* 0x040fe20000400000 */
[C---:B------:R-:W-:Y:S01]  /*7f70*/  FMUL R37, R72.reuse, R48 ;  /* 0x0000003048257220 */ /* 0x040fe20000400000 */
[----:B------:R-:W-:Y:S01]  /*7f80*/  FMUL R43, R72, R64 ;  /* 0x00000040482b7220 */ /* 0x000fe20000400000 */
[----:B------:R-:W-:Y:S01]  /*7f90*/  @P0 FMUL R66, R66, 0.25 ;  /* 0x3e80000042420820 */ /* 0x000fe20000400000 */
[----:B------:R-:W-:Y:S01]  /*7fa0*/  @!P2 FMUL R52, R52, 16777216 ;  /* 0x4b8000003434a820 */ /* 0x000fe20000400000 */
[----:B------:R-:W-:Y:S01]  /*7fb0*/  @!P2 FMUL R56, R56, 16777216 ;  /* 0x4b8000003838a820 */ /* 0x000fe20000400000 */
[----:B------:R-:W-:Y:S01]  /*7fc0*/  F2FP.F16.F32.PACK_AB R64, R35, R36 ;  /* 0x000000242340723e */ /* 0x000fe200000000ff */
[----:B------:R-:W-:Y:S01]  /*7fd0*/  @P0 FMUL R60, R60, 0.25 ;  /* 0x3e8000003c3c0820 */ /* 0x000fe20000400000 */
[----:B------:R-:W-:-:S02]  /*7fe0*/  IMAD R35, R70, 0x4, R33 ;  /* 0x0000000446237824 */ /* 0x000fc400078e0221 */
[----:B------:R-:W-:Y:S01]  /*7ff0*/  FMUL R85, R72, R50 ;  /* 0x0000003248557220 */ /* 0x000fe20000400000 */
[----:B------:R-:W-:Y:S01]  /*8000*/  @P0 FMUL R38, R38, 0.25 ;  /* 0x3e80000026260820 */ /* 0x000fe20000400000 */
[----:B------:R-:W-:Y:S01]  /*8010*/  @P0 FMUL R57, R57, 0.25 ;  /* 0x3e80000039390820 */ /* 0x000fe20000400000 */
[----:B------:R-:W-:Y:S01]  /*8020*/  @!P2 FMUL R59, R59, 16777216 ;  /* 0x4b8000003b3ba820 */ /* 0x000fe20000400000 */
[C---:B------:R-:W-:Y:S01]  /*8030*/  FMUL R83, R72.reuse, R41 ;  /* 0x0000002948537220 */ /* 0x040fe20000400000 */
[----:B------:R-:W-:Y:S01]  /*8040*/  FMUL R50, R72, R65 ;  /* 0x0000004148327220 */ /* 0x000fe20000400000 */
        /* <DEDUP_REMOVED lines=15> */
[C---:B------:R-:W-:Y:S01]  /*8140*/  FMUL R52, R72.reuse, R52 ;  /* 0x0000003448347220 */ /* 0x040fe20000400000 */
[----:B------:R-:W-:Y:S01]  /*8150*/  FMUL R41, R72, R56 ;  /* 0x0000003848297220 */ /* 0x000fe20000400000 */
[----:B------:R-:W-:Y:S01]  /*8160*/  F2FP.F16.F32.PACK_AB R65, R37, R44 ;  /* 0x0000002c2541723e */ /* 0x000fe200000000ff */
[----:B------:R-:W-:Y:S01]  /*8170*/  @P0 FMUL R67, R67, 0.25 ;  /* 0x3e80000043430820 */ /* 0x000fe20000400000 */
[----:B------:R-:W-:Y:S01]  /*8180*/  @!P2 FMUL R60, R60, 16777216 ;  /* 0x4b8000003c3ca820 */ /* 0x000fe20000400000 */
[----:B------:R-:W-:-:S02]  /*8190*/  IMAD R37, R70, 0x4, R35 ;  /* 0x0000000446257824 */ /* 0x000fc400078e0223 */
[----:B------:R-:W-:Y:S01]  /*81a0*/  @!P2 FMUL R38, R38, 16777216 ;  /* 0x4b8000002626a820 */ /* 0x000fe20000400000 */
[----:B------:R-:W-:Y:S01]  /*81b0*/  @!P2 FMUL R57, R57, 16777216 ;  /* 0x4b8000003939a820 */ /* 0x000fe20000400000 */
[----:B------:R-:W-:Y:S01]  /*81c0*/  FMUL R48, R72, R59 ;  /* 0x0000003b48307220 */ /* 0x000fe20000400000 */
        /* <DEDUP_REMOVED lines=15> */
[----:B------:R-:W-:Y:S01]  /*82c0*/  @!P2 FMUL R67, R67, 16777216 ;  /* 0x4b8000004343a820 */ /* 0x000fe20000400000 */
[C---:B------:R-:W-:Y:S01]  /*82d0*/  FMUL R60, R72.reuse, R60 ;  /* 0x0000003c483c7220 */ /* 0x040fe20000400000 */
[----:B------:R-:W-:Y:S01]  /*82e0*/  F2FP.F16.F32.PACK_AB R66, R41, R52 ;  /* 0x000000342942723e */ /* 0x000fe200000000ff */
[----:B------:R-:W-:Y:S01]  /*82f0*/  FMUL R79, R72, R38 ;  /* 0x00000026484f7220 */ /* 0x000fe20000400000 */
[----:B------:R-:W-:Y:S01]  /*8300*/  LEA R41, R70, R37, 0x2 ;  /* 0x0000002546297211 */ /* 0x000fe200078e10ff */
[C---:B------:R-:W-:Y:S01]  /*8310*/  FMUL R40, R72.reuse, R57 ;  /* 0x0000003948287220 */ /* 0x040fe20000400000 */
[----:B------:R-:W-:Y:S01]  /*8320*/  LEA R2, R69, UR4, 0x4 ;  /* 0x0000000445027c11 */ /* 0x000fe2000f8e20ff */
[----:B------:R-:W-:Y:S01]  /*8330*/  BAR.SYNC.DEFER_BLOCKING 0x0 ;  /* 0x0000000000007b1d */ /* 0x000fe20000010000 */
        /* <DEDUP_REMOVED lines=15> */
[----:B------:R-:W-:Y:S01]  /*8430*/  F2FP.F16.F32.PACK_AB R67, R43, R60 ;  /* 0x0000003c2b43723e */ /* 0x000fe200000000ff */
[----:B------:R-:W-:Y:S01]  /*8440*/  IMAD R43, R70, 0x4, R41 ;  /* 0x00000004462b7824 */ /* 0x000fe200078e0229 */
[----:B------:R-:W-:Y:S01]  /*8450*/  F2FP.F16.F32.PACK_AB R89, R38, R45 ;  /* 0x0000002d2659723e */ /* 0x000fe200000000ff */
[----:B------:R-:W2:Y:S01]  /*8460*/  LDC.64 R74, c[0x0][0x398] ;  /* 0x0000e600ff4a7b82 */ /* 0x000ea20000000a00 */
[----:B------:R-:W-:Y:S01]  /*8470*/  F2FP.F16.F32.PACK_AB R90, R40, R53 ;  /* 0x00000035285a723e */ /* 0x000fe200000000ff */
[----:B------:R-:W-:Y:S01]  /*8480*/  IMAD R45, R70, 0x4, R43 ;  /* 0x00000004462d7824 */ /* 0x000fe200078e022b */
[----:B------:R-:W-:Y:S01]  /*8490*/  F2FP.F16.F32.PACK_AB R78, R48, R55 ;  /* 0x00000037304e723e */ /* 0x000fe200000000ff */
[----:B0-----:R-:W-:Y:S01]  /*84a0*/  IMAD R16, R68, UR7, RZ ;  /* 0x0000000744107c24 */ /* 0x001fe2000f8e02ff */
[----:B------:R-:W0:Y:S01]  /*84b0*/  LDS.128 R20, [R2] ;  /* 0x0000000002147984 */ /* 0x000e220000000c00 */
[----:B------:R-:W-:Y:S01]  /*84c0*/  IMAD R47, R70, 0x4, R45 ;  /* 0x00000004462f7824 */ /* 0x000fe200078e022d */
[----:B------:R-:W-:Y:S01]  /*84d0*/  FSETP.NEU.AND P0, PT, R88, RZ, PT ;  /* 0x000000ff5800720b */ /* 0x000fe20003f0d000 */
[----:B------:R-:W-:Y:S01]  /*84e0*/  USHF.L.U32 UR8, UR6, 0x1, URZ ;  /* 0x0000000106087899 */ /* 0x000fe200080006ff */
[----:B------:R-:W-:Y:S01]  /*84f0*/  LDS.128 R12, [R2+0x1000] ;  /* 0x00100000020c7984 */ /* 0x000fe20000000c00 */
[----:B------:R-:W-:Y:S01]  /*8500*/  IMAD R49, R70, 0x4, R47 ;  /* 0x0000000446317824 */ /* 0x000fe200078e022f */
[----:B------:R-:W-:Y:S01]  /*8510*/  F2FP.F16.F32.PACK_AB R88, R83, R34 ;  /* 0x000000225358723e */ /* 0x000fe200000000ff */
[----:B------:R-:W-:Y:S01]  /*8520*/  IMAD.SHL.U32 R17, R16, 0x2, RZ ;  /* 0x0000000210117824 */ /* 0x000fe200078e00ff */
[----:B------:R-:W-:Y:S01]  /*8530*/  LDS.128 R8, [R2+0x2000] ;  /* 0x0020000002087984 */ /* 0x000fe20000000c00 */
[----:B------:R-:W-:Y:S01]  /*8540*/  IMAD R51, R70, 0x4, R49 ;  /* 0x0000000446337824 */ /* 0x000fe200078e0231 */
[----:B------:R-:W-:Y:S01]  /*8550*/  F2FP.F16.F32.PACK_AB R91, R50, R61 ;  /* 0x0000003d325b723e */ /* 0x000fe200000000ff */
[----:B------:R-:W-:Y:S01]  /*8560*/  UIMAD.WIDE UR6, UR6, 0x2, URZ ;  /* 0x00000002060678a5 */ /* 0x000fe2000f8e02ff */
[----:B------:R-:W-:Y:S01]  /*8570*/  LDS.128 R4, [R2+0x3000] ;  /* 0x0030000002047984 */ /* 0x000fe20000000c00 */
[----:B------:R-:W-:Y:S01]  /*8580*/  IMAD R53, R70, 0x4, R51 ;  /* 0x0000000446357824 */ /* 0x000fe200078e0233 */
[----:B------:R-:W-:Y:S01]  /*8590*/  F2FP.F16.F32.PACK_AB R76, R82, R81 ;  /* 0x00000051524c723e */ /* 0x000fe200000000ff */
[----:B------:R-:W-:Y:S01]  /*85a0*/  IMAD.HI R40, R16, 0x2, RZ ;  /* 0x0000000210287827 */ /* 0x000fe200078e02ff */
[----:B------:R-:W-:Y:S01]  /*85b0*/  BAR.SYNC.DEFER_BLOCKING 0x0 ;  /* 0x0000000000007b1d */ /* 0x000fe20000010000 */
[----:B------:R-:W-:-:S02]  /*85c0*/  F2FP.F16.F32.PACK_AB R77, R87, R84 ;  /* 0x00000054574d723e */ /* 0x000fc400000000ff */
[----:B------:R-:W-:Y:S01]  /*85d0*/  IMAD R55, R70, 0x4, R53 ;  /* 0x0000000446377824 */ /* 0x000fe200078e0235 */
[----:B------:R-:W-:Y:S02]  /*85e0*/  FSEL R39, R73, -INF , P0 ;  /* 0xff80000049277808 */ /* 0x000fe40000000000 */
[----:B--2---:R-:W-:Y:S01]  /*85f0*/  IADD3 R38, P0, P1, R17, UR8, R74 ;  /* 0x0000000811267c10 */ /* 0x004fe2000f91e04a */
[----:B------:R-:W2:Y:S02]  /*8600*/  LDCU UR6, c[0x0][0x3ec] ;  /* 0x00007d80ff0677ac */ /* 0x000ea40008000800 */
[----:B------:R-:W-:Y:S01]  /*8610*/  FFMA R39, R39, 0.69314718246459960938, R184 ;  /* 0x3f31721827277823 */ /* 0x000fe200000000b8 */
[----:B------:R-:W-:Y:S02]  /*8620*/  IADD3.X R40, PT, PT, R40, UR7, R75, P0, P1 ;  /* 0x0000000728287c10 */ /* 0x000fe400087e244b */
[-C--:B------:R-:W-:Y:S02]  /*8630*/  LEA R16, P0, R25, R38.reuse, 0x1 ;  /* 0x0000002619107211 */ /* 0x080fe400078008ff */
[----:B------:R-:W-:-:S02]  /*8640*/  LEA R24, P1, R27, R38, 0x1 ;  /* 0x000000261b187211 */ /* 0x000fc400078208ff */
[----:B------:R-:W-:Y:S02]  /*8650*/  LEA.HI.X.SX32 R17, R25, R40, 0x1, P0 ;  /* 0x0000002819117211 */ /* 0x000fe400000f0eff */
[----:B------:R-:W-:Y:S02]  /*8660*/  LEA R26, P0, R29, R38, 0x1 ;  /* 0x000000261d1a7211 */ /* 0x000fe400078008ff */
[-C--:B------:R-:W-:Y:S02]  /*8670*/  LEA.HI.X.SX32 R25, R27, R40.reuse, 0x1, P1 ;  /* 0x000000281b197211 */ /* 0x080fe400008f0eff */
[----:B------:R-:W-:Y:S01]  /*8680*/  LEA.HI.X.SX32 R27, R29, R40, 0x1, P0 ;  /* 0x000000281d1b7211 */ /* 0x000fe200000f0eff */
[----:B------:R3:W-:Y:S01]  /*8690*/  STS.128 [R86], R64 ;  /* 0x0000004056007388 */ /* 0x0007e20000000c00 */
[C---:B------:R-:W-:Y:S01]  /*86a0*/  LEA R28, P0, R31.reuse, R38, 0x1 ;  /* 0x000000261f1c7211 */ /* 0x040fe200078008ff */
[----:B--2---:R-:W-:Y:S01]  /*86b0*/  UIMAD UR6, UR73, UR6, URZ ;  /* 0x00000006490672a4 */ /* 0x004fe2000f8e02ff */
[----:B0-----:R-:W-:Y:S01]  /*86c0*/  PRMT R32, R20, 0x7632, R32 ;  /* 0x0000763214207816 */ /* 0x001fe20000000020 */
[----:B------:R-:W-:Y:S01]  /*86d0*/  STS.128 [R86+0x400], R88 ;  /* 0x0004005856007388 */ /* 0x000fe20000000c00 */
[----:B------:R-:W-:-:S02]  /*86e0*/  LEA.HI.X.SX32 R29, R31, R40, 0x1, P0 ;  /* 0x000000281f1d7211 */ /* 0x000fc400000f0eff */
[----:B------:R-:W-:-:S04]  /*86f0*/  LEA R30, P0, R33, R38, 0x1 ;  /* 0x00000026211e7211 */ /* 0x000fc800078008ff */
[----:B------:R-:W-:Y:S02]  /*8700*/  LEA.HI.X.SX32 R31, R33, R40, 0x1, P0 ;  /* 0x00000028211f7211 */ /* 0x000fe400000f0eff */
[----:B---3--:R-:W-:Y:S01]  /*8710*/  F2FP.F16.F32.PACK_AB R66, R57, R54 ;  /* 0x000000363942723e */ /* 0x008fe200000000ff */
[----:B------:R-:W-:Y:S01]  /*8720*/  IMAD R57, R70, 0x4, R55 ;  /* 0x0000000446397824 */ /* 0x000fe200078e0237 */
[----:B------:R-:W-:Y:S02]  /*8730*/  F2FP.F16.F32.PACK_AB R64, R42, R79 ;  /* 0x0000004f2a40723e */ /* 0x000fe400000000ff */
[----:B------:R-:W-:Y:S02]  /*8740*/  F2FP.F16.F32.PACK_AB R65, R85, R46 ;  /* 0x0000002e5541723e */ /* 0x000fe400000000ff */
[----:B------:R-:W-:Y:S01]  /*8750*/  F2FP.F16.F32.PACK_AB R67, R59, R62 ;  /* 0x0000003e3b43723e */ /* 0x000fe200000000ff */
[----:B------:R-:W-:Y:S01]  /*8760*/  IMAD R59, R70, 0x4, R57 ;  /* 0x00000004463b7824 */ /* 0x000fe200078e0239 */
[----:B------:R-:W-:-:S03]  /*8770*/  F2FP.F16.F32.PACK_AB R79, R72, R63 ;  /* 0x0000003f484f723e */ /* 0x000fc600000000ff */
[----:B------:R0:W-:Y:S01]  /*8780*/  STS.128 [R86+0x800], R64 ;  /* 0x0008004056007388 */ /* 0x0001e20000000c00 */
[----:B------:R-:W-:-:S03]  /*8790*/  IMAD R61, R70, 0x4, R59 ;  /* 0x00000004463d7824 */ /* 0x000fc600078e023b */
[----:B------:R2:W-:Y:S01]  /*87a0*/  STS.128 [R86+0xc00], R76 ;  /* 0x000c004c56007388 */ /* 0x0005e20000000c00 */
[C---:B------:R-:W-:Y:S01]  /*87b0*/  IMAD R63, R70.reuse, 0x4, R61 ;  /* 0x00000004463f7824 */ /* 0x040fe200078e023d */
[----:B------:R-:W-:Y:S03]  /*87c0*/  BAR.SYNC.DEFER_BLOCKING 0x0 ;  /* 0x0000000000007b1d */ /* 0x000fe60000010000 */
[----:B0-----:R-:W-:-:S05]  /*87d0*/  IMAD R65, R70, 0x4, R63 ;  /* 0x0000000446417824 */ /* 0x001fca00078e023f */
[----:B------:R-:W-:-:S05]  /*87e0*/  LEA R67, R70, R65, 0x2 ;  /* 0x0000004146437211 */ /* 0x000fca00078e10ff */
[----:B------:R-:W-:-:S04]  /*87f0*/  IMAD R71, R70, 0x4, R67 ;  /* 0x0000000446477824 */ /* 0x000fc800078e0243 */
[C---:B------:R-:W-:Y:S01]  /*8800*/  IMAD R73, R70.reuse, 0x4, R71 ;  /* 0x0000000446497824 */ /* 0x040fe200078e0247 */
[----:B------:R-:W-:Y:S03]  /*8810*/  STG.E.U16 desc[UR10][R16.64], R20 ;  /* 0x0000001410007986 */ /* 0x000fe6000c10150a */
[C---:B------:R-:W-:Y:S01]  /*8820*/  IMAD R75, R70.reuse, 0x4, R73 ;  /* 0x00000004464b7824 */ /* 0x040fe200078e0249 */
[----:B------:R0:W-:Y:S03]  /*8830*/  STG.E.U16 desc[UR10][R24.64], R32 ;  /* 0x0000002018007986 */ /* 0x0001e6000c10150a */
[C---:B--2---:R-:W-:Y:S01]  /*8840*/  IMAD R77, R70.reuse, 0x4, R75 ;  /* 0x00000004464d7824 */ /* 0x044fe200078e024b */
[----:B------:R2:W-:Y:S03]  /*8850*/  STG.E.U16 desc[UR10][R26.64], R21 ;  /* 0x000000151a007986 */ /* 0x0005e6000c10150a */
[C---:B------:R-:W-:Y:S01]  /*8860*/  IMAD R79, R70.reuse, 0x4, R77 ;  /* 0x00000004464f7824 */ /* 0x040fe200078e024d */
[----:B------:R-:W3:Y:S03]  /*8870*/  LDS.128 R16, [R2] ;  /* 0x0000000002107984 */ /* 0x000ee60000000c00 */
[----:B------:R-:W-:Y:S01]  /*8880*/  IMAD R81, R70, 0x4, R79 ;  /* 0x0000000446517824 */ /* 0x000fe200078e024f */
[----:B0-----:R-:W-:-:S02]  /*8890*/  LEA R32, P0, R35, R38, 0x1 ;  /* 0x0000002623207211 */ /* 0x001fc400078008ff */
[----:B------:R-:W-:Y:S02]  /*88a0*/  PRMT R25, R21, 0x7632, R25 ;  /* 0x0000763215197816 */ /* 0x000fe40000000019 */
[----:B------:R-:W-:Y:S02]  /*88b0*/  LEA.HI.X.SX32 R33, R35, R40, 0x1, P0 ;  /* 0x0000002823217211 */ /* 0x000fe400000f0eff */
[C---:B------:R-:W-:Y:S01]  /*88c0*/  LEA R20, P0, R37.reuse, R38, 0x1 ;  /* 0x0000002625147211 */ /* 0x040fe200078008ff */
[----:B------:R0:W-:Y:S01]  /*88d0*/  STG.E.U16 desc[UR10][R28.64], R25 ;  /* 0x000000191c007986 */ /* 0x0001e2000c10150a */
[----:B--2---:R-:W-:Y:S02]  /*88e0*/  PRMT R27, R22, 0x7632, R27 ;  /* 0x00007632161b7816 */ /* 0x004fe4000000001b */
[----:B------:R-:W-:Y:S01]  /*88f0*/  LEA.HI.X.SX32 R21, R37, R40, 0x1, P0 ;  /* 0x0000002825157211 */ /* 0x000fe200000f0eff */
[----:B------:R-:W-:Y:S01]  /*8900*/  STG.E.U16 desc[UR10][R30.64], R22 ;  /* 0x000000161e007986 */ /* 0x000fe2000c10150a */
[----:B------:R-:W-:-:S02]  /*8910*/  LEA R34, P0, R41, R38, 0x1 ;  /* 0x0000002629227211 */ /* 0x000fc400078008ff */
[----:B------:R-:W-:Y:S01]  /*8920*/  LEA R26, P1, R45, R38, 0x1 ;  /* 0x000000262d1a7211 */ /* 0x000fe200078208ff */
[----:B------:R2:W-:Y:S01]  /*8930*/  STG.E.U16 desc[UR10][R32.64], R27 ;  /* 0x0000001b20007986 */ /* 0x0005e2000c10150a */
[----:B------:R-:W-:Y:S01]  /*8940*/  LEA.HI.X.SX32 R35, R41, R40, 0x1, P0 ;  /* 0x0000002829237211 */ /* 0x000fe200000f0eff */
[C---:B------:R-:W-:Y:S01]  /*8950*/  IMAD R41, R70.reuse, 0x4, R81 ;  /* 0x0000000446297824 */ /* 0x040fe200078e0251 */
[----:B------:R-:W-:Y:S01]  /*8960*/  LEA R24, P0, R43, R38, 0x1 ;  /* 0x000000262b187211 */ /* 0x000fe200078008ff */
[----:B------:R-:W-:Y:S01]  /*8970*/  STG.E.U16 desc[UR10][R20.64], R23 ;  /* 0x0000001714007986 */ /* 0x000fe2000c10150a */
[----:B0-----:R-:W-:Y:S01]  /*8980*/  PRMT R25, R23, 0x7632, R25 ;  /* 0x0000763217197816 */ /* 0x001fe20000000019 */
[C---:B------:R-:W-:Y:S02]  /*8990*/  IMAD R83, R70.reuse, 0x4, R41 ;  /* 0x0000000446537824 */ /* 0x040fe400078e0229 */
[----:B------:R-:W0:Y:S02]  /*89a0*/  LDS.128 R20, [R2+0x1000] ;  /* 0x0010000002147984 */ /* 0x000e240000000c00 */
[----:B------:R-:W-:-:S02]  /*89b0*/  IMAD R85, R70, 0x4, R83 ;  /* 0x0000000446557824 */ /* 0x000fc400078e0253 */
[----:B------:R4:W-:Y:S01]  /*89c0*/  STG.E.U16 desc[UR10][R34.64], R25 ;  /* 0x0000001922007986 */ /* 0x0009e2000c10150a */
[----:B--2---:R-:W-:Y:S01]  /*89d0*/  LEA.HI.X.SX32 R27, R45, R40, 0x1, P1 ;  /* 0x000000282d1b7211 */ /* 0x004fe200008f0eff */
[C---:B------:R-:W-:Y:S01]  /*89e0*/  IMAD R87, R70.reuse, 0x4, R85 ;  /* 0x0000000446577824 */ /* 0x040fe200078e0255 */
[-C--:B------:R-:W-:Y:S02]  /*89f0*/  LEA R30, P1, R49, R38.reuse, 0x1 ;  /* 0x00000026311e7211 */ /* 0x080fe400078208ff */
[----:B------:R-:W-:Y:S01]  /*8a00*/  LEA R32, P2, R55, R38, 0x1 ;  /* 0x0000002637207211 */ /* 0x000fe200078408ff */
[C---:B------:R-:W-:Y:S01]  /*8a10*/  IMAD R89, R70.reuse, 0x4, R87 ;  /* 0x0000000446597824 */ /* 0x040fe200078e0257 */
[-C--:B------:R-:W-:Y:S02]  /*8a20*/  LEA.HI.X.SX32 R31, R49, R40.reuse, 0x1, P1 ;  /* 0x00000028311f7211 */ /* 0x080fe400008f0eff */
[----:B------:R-:W-:Y:S01]  /*8a30*/  LEA.HI.X.SX32 R33, R55, R40, 0x1, P2 ;  /* 0x0000002837217211 */ /* 0x000fe200010f0eff */
[----:B------:R-:W-:Y:S01]  /*8a40*/  IMAD R91, R70, 0x4, R89 ;  /* 0x00000004465b7824 */ /* 0x000fe200078e0259 */
[----:B------:R-:W-:-:S02]  /*8a50*/  LEA R44, P2, R61, R38, 0x1 ;  /* 0x000000263d2c7211 */ /* 0x000fc400078408ff */
[----:B----4-:R-:W-:Y:S01]  /*8a60*/  LEA.HI.X.SX32 R25, R43, R40, 0x1, P0 ;  /* 0x000000282b197211 */ /* 0x010fe200000f0eff */
[C---:B------:R-:W-:Y:S01]  /*8a70*/  IMAD R93, R70.reuse, 0x4, R91 ;  /* 0x00000004465d7824 */ /* 0x040fe200078e025b */
[-C--:B------:R-:W-:Y:S02]  /*8a80*/  LEA R28, P0, R47, R38.reuse, 0x1 ;  /* 0x000000262f1c7211 */ /* 0x080fe400078008ff */
[----:B------:R-:W-:Y:S01]  /*8a90*/  LEA R34, P1, R53, R38, 0x1 ;  /* 0x0000002635227211 */ /* 0x000fe200078208ff */
[----:B---3--:R2:W-:Y:S01]  /*8aa0*/  STG.E.U16 desc[UR10][R24.64], R16 ;  /* 0x0000001018007986 */ /* 0x0085e2000c10150a */
[----:B------:R-:W-:Y:S02]  /*8ab0*/  LEA.HI.X.SX32 R29, R47, R40, 0x1, P0 ;  /* 0x000000282f1d7211 */ /* 0x000fe400000f0eff */
[----:B------:R-:W-:Y:S02]  /*8ac0*/  LEA R95, R70, R93, 0x2 ;  /* 0x0000005d465f7211 */ /* 0x000fe400078e10ff */
[----:B------:R-:W-:-:S02]  /*8ad0*/  LEA R36, P0, R51, R38, 0x1 ;  /* 0x0000002633247211 */ /* 0x000fc400078008ff */
[-C--:B------:R-:W-:Y:S01]  /*8ae0*/  LEA.HI.X.SX32 R35, R53, R40.reuse, 0x1, P1 ;  /* 0x0000002835237211 */ /* 0x080fe200008f0eff */
[C---:B------:R-:W-:Y:S01]  /*8af0*/  IMAD R97, R70.reuse, 0x4, R95 ;  /* 0x0000000446617824 */ /* 0x040fe200078e025f */
[----:B------:R-:W-:Y:S02]  /*8b00*/  LEA.HI.X.SX32 R37, R51, R40, 0x1, P0 ;  /* 0x0000002833257211 */ /* 0x000fe400000f0eff */
[-C--:B------:R-:W-:Y:S01]  /*8b10*/  LEA R42, P0, R57, R38.reuse, 0x1 ;  /* 0x00000026392a7211 */ /* 0x080fe200078008ff */
[C---:B------:R-:W-:Y:S01]  /*8b20*/  IMAD R99, R70.reuse, 0x4, R97 ;  /* 0x0000000446637824 */ /* 0x040fe200078e0261 */
[----:B------:R-:W-:Y:S02]  /*8b30*/  LEA R46, P1, R59, R38, 0x1 ;  /* 0x000000263b2e7211 */ /* 0x000fe400078208ff */
[----:B------:R-:W-:Y:S01]  /*8b40*/  LEA.HI.X.SX32 R43, R57, R40, 0x1, P0 ;  /* 0x00000028392b7211 */ /* 0x000fe200000f0eff */
[----:B------:R-:W-:Y:S01]  /*8b50*/  IMAD R101, R70, 0x4, R99 ;  /* 0x0000000446657824 */ /* 0x000fe200078e0263 */
[----:B------:R-:W-:-:S02]  /*8b60*/  LEA R52, P0, R63, R38, 0x1 ;  /* 0x000000263f347211 */ /* 0x000fc400078008ff */
[----:B------:R-:W-:Y:S01]  /*8b70*/  LEA.HI.X.SX32 R47, R59, R40, 0x1, P1 ;  /* 0x000000283b2f7211 */ /* 0x000fe200008f0eff */
[C---:B------:R-:W-:Y:S01]  /*8b80*/  IMAD R103, R70.reuse, 0x4, R101 ;  /* 0x0000000446677824 */ /* 0x040fe200078e0265 */
[----:B------:R-:W-:Y:S02]  /*8b90*/  LEA R48, P1, R65, R38, 0x1 ;  /* 0x0000002641307211 */ /* 0x000fe400078208ff */
[----:B------:R-:W-:Y:S02]  /*8ba0*/  LEA.HI.X.SX32 R53, R63, R40, 0x1, P0 ;  /* 0x000000283f357211 */ /* 0x000fe400000f0eff */
[----:B------:R-:W-:Y:S02]  /*8bb0*/  LEA R64, P0, R71, R38, 0x1 ;  /* 0x0000002647407211 */ /* 0x000fe400078008ff */
[-C--:B------:R-:W-:Y:S02]  /*8bc0*/  LEA.HI.X.SX32 R49, R65, R40.reuse, 0x1, P1 ;  /* 0x0000002841317211 */ /* 0x080fe400008f0eff */
[----:B------:R-:W-:Y:S01]  /*8bd0*/  LEA.HI.X.SX32 R65, R71, R40, 0x1, P0 ;  /* 0x0000002847417211 */ /* 0x000fe200000f0eff */
[----:B------:R-:W-:Y:S01]  /*8be0*/  IMAD R71, R70, 0x4, R103 ;  /* 0x0000000446477824 */ /* 0x000fe200078e0267 */
[----:B------:R-:W-:-:S02]  /*8bf0*/  LEA R62, P0, R77, R38, 0x1 ;  /* 0x000000264d3e7211 */ /* 0x000fc400078008ff */
[----:B------:R-:W-:Y:S01]  /*8c00*/  LEA.HI.X.SX32 R45, R61, R40, 0x1, P2 ;  /* 0x000000283d2d7211 */ /* 0x000fe200010f0eff */
[C---:B------:R-:W-:Y:S01]  /*8c10*/  IMAD R105, R70.reuse, 0x4, R71 ;  /* 0x0000000446697824 */ /* 0x040fe200078e0247 */
[----:B------:R-:W-:Y:S02]  /*8c20*/  LEA R50, P2, R67, R38, 0x1 ;  /* 0x0000002643327211 */ /* 0x000fe400078408ff */
[----:B------:R-:W-:Y:S01]  /*8c30*/  LEA.HI.X.SX32 R63, R77, R40, 0x1, P0 ;  /* 0x000000284d3f7211 */ /* 0x000fe200000f0eff */
[C---:B------:R-:W-:Y:S01]  /*8c40*/  IMAD R107, R70.reuse, 0x4, R105 ;  /* 0x00000004466b7824 */ /* 0x040fe200078e0269 */
[----:B------:R-:W-:Y:S02]  /*8c50*/  LEA R66, P0, R41, R38, 0x1 ;  /* 0x0000002629427211 */ /* 0x000fe400078008ff */
[-C--:B------:R-:W-:Y:S01]  /*8c60*/  LEA.HI.X.SX32 R51, R67, R40.reuse, 0x1, P2 ;  /* 0x0000002843337211 */ /* 0x080fe200010f0eff */
[----:B------:R-:W-:Y:S01]  /*8c70*/  IMAD R109, R70, 0x4, R107 ;  /* 0x00000004466d7824 */ /* 0x000fe200078e026b */
[----:B------:R-:W-:-:S02]  /*8c80*/  LEA.HI.X.SX32 R67, R41, R40, 0x1, P0 ;  /* 0x0000002829437211 */ /* 0x000fc400000f0eff */
[-C--:B------:R-:W-:Y:S01]  /*8c90*/  LEA R56, P1, R73, R38.reuse, 0x1 ;  /* 0x0000002649387211 */ /* 0x080fe200078208ff */
[C---:B------:R-:W-:Y:S01]  /*8ca0*/  IMAD R41, R70.reuse, 0x4, R109 ;  /* 0x0000000446297824 */ /* 0x040fe200078e026d */
[----:B------:R-:W-:Y:S02]  /*8cb0*/  LEA R54, P2, R75, R38, 0x1 ;  /* 0x000000264b367211 */ /* 0x000fe400078408ff */
[----:B------:R-:W-:Y:S01]  /*8cc0*/  LEA.HI.X.SX32 R57, R73, R40, 0x1, P1 ;  /* 0x0000002849397211 */ /* 0x000fe200008f0eff */
[C---:B------:R-:W-:Y:S01]  /*8cd0*/  IMAD R111, R70.reuse, 0x4, R41 ;  /* 0x00000004466f7824 */ /* 0x040fe200078e0229 */
[-C--:B------:R-:W-:Y:S02]  /*8ce0*/  LEA R60, P1, R79, R38.reuse, 0x1 ;  /* 0x000000264f3c7211 */ /* 0x080fe400078208ff */
[----:B------:R-:W-:Y:S01]  /*8cf0*/  LEA R76, P0, R87, R38, 0x1 ;  /* 0x00000026574c7211 */ /* 0x000fe200078008ff */
[----:B------:R-:W-:Y:S01]  /*8d00*/  IMAD R113, R70, 0x4, R111 ;  /* 0x0000000446717824 */ /* 0x000fe200078e026f */
[----:B------:R-:W-:-:S02]  /*8d10*/  LEA.HI.X.SX32 R61, R79, R40, 0x1, P1 ;  /* 0x000000284f3d7211 */ /* 0x000fc400008f0eff */
[----:B------:R-:W-:Y:S01]  /*8d20*/  LEA R72, P1, R83, R38, 0x1 ;  /* 0x0000002653487211 */ /* 0x000fe200078208ff */
[C---:B------:R-:W-:Y:S01]  /*8d30*/  IMAD R115, R70.reuse, 0x4, R113 ;  /* 0x0000000446737824 */ /* 0x040fe200078e0271 */
[----:B------:R-:W-:Y:S02]  /*8d40*/  LEA.HI.X.SX32 R55, R75, R40, 0x1, P2 ;  /* 0x000000284b377211 */ /* 0x000fe400010f0eff */
[----:B------:R-:W-:Y:S01]  /*8d50*/  LEA R58, P2, R81, R38, 0x1 ;  /* 0x00000026513a7211 */ /* 0x000fe200078408ff */
[----:B------:R-:W-:Y:S01]  /*8d60*/  IMAD R117, R70, 0x4, R115 ;  /* 0x0000000446757824 */ /* 0x000fe200078e0273 */
[----:B------:R-:W-:Y:S02]  /*8d70*/  LEA.HI.X.SX32 R73, R83, R40, 0x1, P1 ;  /* 0x0000002853497211 */ /* 0x000fe400008f0eff */
[----:B------:R-:W-:Y:S02]  /*8d80*/  LEA R78, P1, R89, R38, 0x1 ;  /* 0x00000026594e7211 */ /* 0x000fe400078208ff */
[----:B------:R-:W-:-:S02]  /*8d90*/  LEA.HI.X.SX32 R77, R87, R40, 0x1, P0 ;  /* 0x00000028574d7211 */ /* 0x000fc400000f0eff */
[----:B------:R-:W-:Y:S02]  /*8da0*/  LEA R82, P0, R93, R38, 0x1 ;  /* 0x000000265d527211 */ /* 0x000fe400078008ff */
[----:B------:R-:W-:Y:S02]  /*8db0*/  LEA.HI.X.SX32 R59, R81, R40, 0x1, P2 ;  /* 0x00000028513b7211 */ /* 0x000fe400010f0eff */
[----:B------:R-:W-:Y:S02]  /*8dc0*/  LEA R74, P2, R85, R38, 0x1 ;  /* 0x00000026554a7211 */ /* 0x000fe400078408ff */
[----:B------:R-:W-:Y:S02]  /*8dd0*/  LEA.HI.X.SX32 R79, R89, R40, 0x1, P1 ;  /* 0x00000028594f7211 */ /* 0x000fe400008f0eff */
[----:B------:R-:W-:Y:S02]  /*8de0*/  LEA R119, R70, R117, 0x2 ;  /* 0x0000007546777211 */ /* 0x000fe400078e10ff */
[----:B------:R-:W-:-:S02]  /*8df0*/  LEA R84, P1, R95, R38, 0x1 ;  /* 0x000000265f547211 */ /* 0x000fc400078208ff */
[----:B------:R-:W-:Y:S01]  /*8e00*/  LEA.HI.X.SX32 R83, R93, R40, 0x1, P0 ;  /* 0x000000285d537211 */ /* 0x000fe200000f0eff */
[C---:B------:R-:W-:Y:S01]  /*8e10*/  IMAD R121, R70.reuse, 0x4, R119 ;  /* 0x0000000446797824 */ /* 0x040fe200078e0277 */
[----:B------:R-:W-:Y:S02]  /*8e20*/  LEA R88, P0, R99, R38, 0x1 ;  /* 0x0000002663587211 */ /* 0x000fe400078008ff */
[----:B------:R-:W-:Y:S01]  /*8e30*/  LEA.HI.X.SX32 R75, R85, R40, 0x1, P2 ;  /* 0x00000028554b7211 */ /* 0x000fe200010f0eff */
[----:B------:R-:W-:Y:S01]  /*8e40*/  IMAD R123, R70, 0x4, R121 ;  /* 0x00000004467b7824 */ /* 0x000fe200078e0279 */
[----:B------:R-:W-:Y:S02]  /*8e50*/  LEA R80, P2, R91, R38, 0x1 ;  /* 0x000000265b507211 */ /* 0x000fe400078408ff */
[----:B------:R-:W-:Y:S02]  /*8e60*/  LEA.HI.X.SX32 R85, R95, R40, 0x1, P1 ;  /* 0x000000285f557211 */ /* 0x000fe400008f0eff */
[----:B------:R-:W-:-:S02]  /*8e70*/  LEA R90, P1, R101, R38, 0x1 ;  /* 0x00000026655a7211 */ /* 0x000fc400078208ff */
[----:B------:R-:W-:Y:S02]  /*8e80*/  LEA.HI.X.SX32 R89, R99, R40, 0x1, P0 ;  /* 0x0000002863597211 */ /* 0x000fe400000f0eff */
[----:B------:R-:W-:Y:S02]  /*8e90*/  LEA R94, P0, R71, R38, 0x1 ;  /* 0x00000026475e7211 */ /* 0x000fe400078008ff */
[----:B------:R-:W-:Y:S02]  /*8ea0*/  LEA.HI.X.SX32 R81, R91, R40, 0x1, P2 ;  /* 0x000000285b517211 */ /* 0x000fe400010f0eff */
[----:B------:R-:W-:Y:S02]  /*8eb0*/  LEA R86, P2, R97, R38, 0x1 ;  /* 0x0000002661567211 */ /* 0x000fe400078408ff */
[----:B------:R-:W-:Y:S02]  /*8ec0*/  LEA.HI.X.SX32 R91, R101, R40, 0x1, P1 ;  /* 0x00000028655b7211 */ /* 0x000fe400008f0eff */
[----:B------:R-:W-:-:S02]  /*8ed0*/  LEA R96, P1, R105, R38, 0x1 ;  /* 0x0000002669607211 */ /* 0x000fc400078208ff */
[-C--:B------:R-:W-:Y:S01]  /*8ee0*/  LEA.HI.X.SX32 R95, R71, R40.reuse, 0x1, P0 ;  /* 0x00000028475f7211 */ /* 0x080fe200000f0eff */
        /* <DEDUP_REMOVED lines=8> */
[-C--:B------:R-:W-:Y:S01]  /*8f70*/  LEA.HI.X.SX32 R103, R41, R40.reuse, 0x1, P1 ;  /* 0x0000002829677211 */ /* 0x080fe200008f0eff */
[C---:B------:R-:W-:Y:S01]  /*8f80*/  IMAD R41, R70.reuse, 0x4, R125 ;  /* 0x0000000446297824 */ /* 0x040fe200078e027d */
[----:B------:R-:W-:Y:S02]  /*8f90*/  LEA.HI.X.SX32 R99, R107, R40, 0x1, P2 ;  /* 0x000000286b637211 */ /* 0x000fe400010f0eff */
[-C--:B------:R-:W-:Y:S01]  /*8fa0*/  LEA R104, P2, R111, R38.reuse, 0x1 ;  /* 0x000000266f687211 */ /* 0x080fe200078408ff */
[----:B------:R-:W-:Y:S01]  /*8fb0*/  IMAD R127, R70, 0x4, R41 ;  /* 0x00000004467f7824 */ /* 0x000fe200078e0229 */
[----:B------:R-:W-:Y:S02]  /*8fc0*/  PRMT R142, R16, 0x7632, R142 ;  /* 0x00007632108e7816 */ /* 0x000fe4000000008e */
[----:B------:R-:W-:Y:S01]  /*8fd0*/  LEA R100, P0, R109, R38, 0x1 ;  /* 0x000000266d647211 */ /* 0x000fe200078008ff */
[C---:B------:R-:W-:Y:S01]  /*8fe0*/  IMAD R129, R70.reuse, 0x4, R127 ;  /* 0x0000000446817824 */ /* 0x040fe200078e027f */
[----:B------:R-:W-:Y:S01]  /*8ff0*/  LEA.HI.X.SX32 R105, R111, R40, 0x1, P2 ;  /* 0x000000286f697211 */ /* 0x000fe200010f0eff */
[----:B------:R3:W-:Y:S01]  /*9000*/  STG.E.U16 desc[UR10][R26.64], R142 ;  /* 0x0000008e1a007986 */ /* 0x0007e2000c10150a */
[----:B------:R-:W-:Y:S01]  /*9010*/  LEA R110, P2, R117, R38, 0x1 ;  /* 0x00000026756e7211 */ /* 0x000fe200078408ff */
[C---:B------:R-:W-:Y:S01]  /*9020*/  IMAD R131, R70.reuse, 0x4, R129 ;  /* 0x0000000446837824 */ /* 0x040fe200078e0281 */
[----:B--2---:R-:W-:Y:S01]  /*9030*/  PRMT R25, R17, 0x7632, R25 ;  /* 0x0000763211197816 */ /* 0x004fe20000000019 */
[----:B------:R2:W-:Y:S01]  /*9040*/  STG.E.U16 desc[UR10][R28.64], R17 ;  /* 0x000000111c007986 */ /* 0x0005e2000c10150a */
[----:B------:R-:W-:Y:S01]  /*9050*/  LEA.HI.X.SX32 R101, R109, R40, 0x1, P0 ;  /* 0x000000286d657211 */ /* 0x000fe200000f0eff */
[C---:B------:R-:W-:Y:S01]  /*9060*/  IMAD R133, R70.reuse, 0x4, R131 ;  /* 0x0000000446857824 */ /* 0x040fe200078e0283 */
[----:B------:R-:W-:Y:S01]  /*9070*/  LEA R106, P0, R113, R38, 0x1 ;  /* 0x00000026716a7211 */ /* 0x000fe200078008ff */
[----:B------:R4:W-:Y:S01]  /*9080*/  STG.E.U16 desc[UR10][R30.64], R25 ;  /* 0x000000191e007986 */ /* 0x0009e2000c10150a */
[----:B------:R-:W-:Y:S01]  /*9090*/  LEA.HI.X.SX32 R111, R117, R40, 0x1, P2 ;  /* 0x00000028756f7211 */ /* 0x000fe200010f0eff */
[----:B------:R-:W-:Y:S01]  /*90a0*/  IMAD R135, R70, 0x4, R133 ;  /* 0x0000000446877824 */ /* 0x000fe200078e0285 */
[----:B------:R-:W-:Y:S01]  /*90b0*/  LEA R116, P2, R123, R38, 0x1 ;  /* 0x000000267b747211 */ /* 0x000fe200078408ff */
[----:B------:R-:W-:Y:S01]  /*90c0*/  STG.E.U16 desc[UR10][R36.64], R18 ;  /* 0x0000001224007986 */ /* 0x000fe2000c10150a */
[----:B---3--:R-:W-:-:S02]  /*90d0*/  PRMT R27, R18, 0x7632, R27 ;  /* 0x00007632121b7816 */ /* 0x008fc4000000001b */
[----:B------:R-:W-:Y:S02]  /*90e0*/  LEA R108, P1, R115, R38, 0x1 ;  /* 0x00000026736c7211 */ /* 0x000fe400078208ff */
[----:B--2---:R-:W-:Y:S01]  /*90f0*/  PRMT R29, R19, 0x7632, R29 ;  /* 0x00007632131d7816 */ /* 0x004fe2000000001d */
[----:B------:R2:W-:Y:S01]  /*9100*/  STG.E.U16 desc[UR10][R34.64], R27 ;  /* 0x0000001b22007986 */ /* 0x0005e2000c10150a */
[----:B------:R-:W-:Y:S02]  /*9110*/  LEA.HI.X.SX32 R107, R113, R40, 0x1, P0 ;  /* 0x00000028716b7211 */ /* 0x000fe400000f0eff */
[----:B----4-:R-:W-:Y:S01]  /*9120*/  PRMT R31, R12, 0x7632, R31 ;  /* 0x000076320c1f7816 */ /* 0x010fe2000000001f */
[----:B------:R3:W-:Y:S01]  /*9130*/  STG.E.U16 desc[UR10][R32.64], R19 ;  /* 0x0000001320007986 */ /* 0x0007e2000c10150a */
[----:B------:R-:W-:Y:S02]  /*9140*/  LEA R112, P0, R119, R38, 0x1 ;  /* 0x0000002677707211 */ /* 0x000fe400078008ff */
[----:B------:R-:W-:Y:S01]  /*9150*/  LEA.HI.X.SX32 R117, R123, R40, 0x1, P2 ;  /* 0x000000287b757211 */ /* 0x000fe200010f0eff */
[----:B------:R-:W-:Y:S01]  /*9160*/  STG.E.U16 desc[UR10][R42.64], R29 ;  /* 0x0000001d2a007986 */ /* 0x000fe2000c10150a */
[----:B------:R-:W-:-:S02]  /*9170*/  PRMT R24, R13, 0x7632, R24 ;  /* 0x000076320d187816 */ /* 0x000fc40000000018 */
[----:B------:R-:W-:Y:S01]  /*9180*/  LEA R122, P2, R41, R38, 0x1 ;  /* 0x00000026297a7211 */ /* 0x000fe200078408ff */
[----:B------:R4:W-:Y:S01]  /*9190*/  STG.E.U16 desc[UR10][R46.64], R12 ;  /* 0x0000000c2e007986 */ /* 0x0009e2000c10150a */
[----:B------:R-:W-:Y:S02]  /*91a0*/  LEA.HI.X.SX32 R109, R115, R40, 0x1, P1 ;  /* 0x00000028736d7211 */ /* 0x000fe400008f0eff */
[----:B------:R-:W-:Y:S01]  /*91b0*/  PRMT R25, R14, 0x7632, R25 ;  /* 0x000076320e197816 */ /* 0x000fe20000000019 */
[----:B------:R-:W5:Y:S01]  /*91c0*/  LDS.128 R16, [R2+0x2000] ;  /* 0x0020000002107984 */ /* 0x000f620000000c00 */
[----:B------:R-:W-:Y:S02]  /*91d0*/  LEA R114, P1, R121, R38, 0x1 ;  /* 0x0000002679727211 */ /* 0x000fe400078208ff */
[----:B------:R-:W-:Y:S01]  /*91e0*/  LEA.HI.X.SX32 R113, R119, R40, 0x1, P0 ;  /* 0x0000002877717211 */ /* 0x000fe200000f0eff */
[----:B------:R1:W-:Y:S01]  /*91f0*/  STG.E.U16 desc[UR10][R44.64], R31 ;  /* 0x0000001f2c007986 */ /* 0x0003e2000c10150a */
[----:B--2---:R-:W-:-:S02]  /*9200*/  PRMT R27, R15, 0x7632, R27 ;  /* 0x000076320f1b7816 */ /* 0x004fc4000000001b */
[----:B------:R-:W-:Y:S01]  /*9210*/  LEA R118, P0, R71, R38, 0x1 ;  /* 0x0000002647767211 */ /* 0x000fe200078008ff */
[----:B------:R-:W-:Y:S01]  /*9220*/  STG.E.U16 desc[UR10][R52.64], R13 ;  /* 0x0000000d34007986 */ /* 0x000fe2000c10150a */
[-C--:B------:R-:W-:Y:S01]  /*9230*/  LEA.HI.X.SX32 R123, R41, R40.reuse, 0x1, P2 ;  /* 0x00000028297b7211 */ /* 0x080fe200010f0eff */
[----:B------:R-:W-:Y:S01]  /*9240*/  IMAD R41, R70, 0x4, R135 ;  /* 0x0000000446297824 */ /* 0x000fe200078e0287 */
[----:B0-----:R-:W-:Y:S01]  /*9250*/  PRMT R30, R20, 0x7632, R30 ;  /* 0x00007632141e7816 */ /* 0x001fe2000000001e */
[----:B------:R5:W-:Y:S01]  /*9260*/  STG.E.U16 desc[UR10][R48.64], R24 ;  /* 0x0000001830007986 */ /* 0x000be2000c10150a */
[----:B------:R-:W-:Y:S02]  /*9270*/  LEA.HI.X.SX32 R115, R121, R40, 0x1, P1 ;  /* 0x0000002879737211 */ /* 0x000fe400008f0eff */
[----:B------:R-:W-:Y:S01]  /*9280*/  LEA R120, P1, R125, R38, 0x1 ;  /* 0x000000267d787211 */ /* 0x000fe200078208ff */
[----:B------:R0:W-:Y:S01]  /*9290*/  STG.E.U16 desc[UR10][R50.64], R14 ;  /* 0x0000000e32007986 */ /* 0x0001e2000c10150a */
[----:B---3--:R-:W-:-:S02]  /*92a0*/  PRMT R33, R21, 0x7632, R33 ;  /* 0x0000763215217816 */ /* 0x008fc40000000021 */
[-C--:B------:R-:W-:Y:S01]  /*92b0*/  LEA.HI.X.SX32 R119, R71, R40.reuse, 0x1, P0 ;  /* 0x0000002847777211 */ /* 0x080fe200000f0eff */
[----:B------:R-:W-:Y:S01]  /*92c0*/  STG.E.U16 desc[UR10][R64.64], R25 ;  /* 0x0000001940007986 */ /* 0x000fe2000c10150a */
[----:B------:R-:W-:Y:S01]  /*92d0*/  IMAD R71, R70, 0x4, R41 ;  /* 0x0000000446477824 */ /* 0x000fe200078e0229 */
[----:B------:R-:W-:Y:S02]  /*92e0*/  PRMT R37, R22, 0x7632, R37 ;  /* 0x0000763216257816 */ /* 0x000fe40000000025 */
[----:B------:R-:W-:Y:S01]  /*92f0*/  STG.E.U16 desc[UR10][R56.64], R15 ;  /* 0x0000000f38007986 */ /* 0x000fe2000c10150a */
[----:B------:R-:W-:Y:S01]  /*9300*/  LEA.HI.X.SX32 R121, R125, R40, 0x1, P1 ;  /* 0x000000287d797211 */ /* 0x000fe200008f0eff */
[----:B------:R-:W-:Y:S01]  /*9310*/  IMAD R137, R70, 0x4, R71 ;  /* 0x0000000446897824 */ /* 0x000fe200078e0247 */
[----:B------:R-:W-:Y:S01]  /*9320*/  LEA R124, P0, R127, R38, 0x1 ;  /* 0x000000267f7c7211 */ /* 0x000fe200078008ff */
[----:B------:R2:W-:Y:S01]  /*9330*/  STG.E.U16 desc[UR10][R54.64], R27 ;  /* 0x0000001b36007986 */ /* 0x0005e2000c10150a */
[----:B----4-:R-:W-:-:S02]  /*9340*/  PRMT R12, R23, 0x7632, R12 ;  /* 0x00007632170c7816 */ /* 0x010fc4000000000c */
[-C--:B------:R-:W-:Y:S01]  /*9350*/  LEA R126, P1, R129, R38.reuse, 0x1 ;  /* 0x00000026817e7211 */ /* 0x080fe200078208ff */
[----:B------:R-:W-:Y:S01]  /*9360*/  STG.E.U16 desc[UR10][R62.64], R20 ;  /* 0x000000143e007986 */ /* 0x000fe2000c10150a */
[----:B------:R-:W-:Y:S02]  /*9370*/  LEA R128, P2, R131, R38, 0x1 ;  /* 0x0000002683807211 */ /* 0x000fe400078408ff */
[-C--:B------:R-:W-:Y:S01]  /*9380*/  LEA.HI.X.SX32 R125, R127, R40.reuse, 0x1, P0 ;  /* 0x000000287f7d7211 */ /* 0x080fe200000f0eff */
[----:B------:R-:W-:Y:S01]  /*9390*/  STG.E.U16 desc[UR10][R60.64], R30 ;  /* 0x0000001e3c007986 */ /* 0x000fe2000c10150a */
[----:B------:R-:W-:Y:S02]  /*93a0*/  LEA.HI.X.SX32 R127, R129, R40, 0x1, P1 ;  /* 0x00000028817f7211 */ /* 0x000fe400008f0eff */
[----:B------:R-:W-:Y:S01]  /*93b0*/  LEA R130, P0, R133, R38, 0x1 ;  /* 0x0000002685827211 */ /* 0x000fe200078008ff */
[----:B------:R3:W-:Y:S01]  /*93c0*/  STG.E.U16 desc[UR10][R58.64], R21 ;  /* 0x000000153a007986 */ /* 0x0007e2000c10150a */
[----:B------:R-:W-:-:S02]  /*93d0*/  LEA.HI.X.SX32 R129, R131, R40, 0x1, P2 ;  /* 0x0000002883817211 */ /* 0x000fc400010f0eff */
[-C--:B------:R-:W-:Y:S01]  /*93e0*/  LEA R132, P1, R135, R38.reuse, 0x1 ;  /* 0x0000002687847211 */ /* 0x080fe200078208ff */
[----:B------:R-:W-:Y:S01]  /*93f0*/  STG.E.U16 desc[UR10][R66.64], R33 ;  /* 0x0000002142007986 */ /* 0x000fe2000c10150a */
[----:B------:R-:W-:Y:S02]  /*9400*/  LEA R134, P2, R41, R38, 0x1 ;  /* 0x0000002629867211 */ /* 0x000fe400078408ff */
[C---:B------:R-:W-:Y:S01]  /*9410*/  LEA R139, R70.reuse, R137, 0x2 ;  /* 0x00000089468b7211 */ /* 0x040fe200078e10ff */
[----:B------:R-:W-:Y:S01]  /*9420*/  STG.E.U16 desc[UR10][R72.64], R22 ;  /* 0x0000001648007986 */ /* 0x000fe2000c10150a */
[-C--:B------:R-:W-:Y:S02]  /*9430*/  LEA.HI.X.SX32 R131, R133, R40.reuse, 0x1, P0 ;  /* 0x0000002885837211 */ /* 0x080fe400000f0eff */
[-C--:B------:R-:W-:Y:S01]  /*9440*/  LEA.HI.X.SX32 R133, R135, R40.reuse, 0x1, P1 ;  /* 0x0000002887857211 */ /* 0x080fe200008f0eff */
[----:B------:R-:W-:Y:S01]  /*9450*/  STG.E.U16 desc[UR10][R74.64], R37 ;  /* 0x000000254a007986 */ /* 0x000fe2000c10150a */
[----:B------:R-:W-:Y:S01]  /*9460*/  LEA.HI.X.SX32 R135, R41, R40, 0x1, P2 ;  /* 0x0000002829877211 */ /* 0x000fe200010f0eff */
[----:B------:R-:W-:Y:S01]  /*9470*/  IMAD R41, R70, 0x4, R139 ;  /* 0x0000000446297824 */ /* 0x000fe200078e028b */
[----:B------:R-:W-:Y:S01]  /*9480*/  PRMT R43, R9, 0x7632, R43 ;  /* 0x00007632092b7816 */ /* 0x000fe2000000002b */
[----:B------:R-:W-:Y:S01]  /*9490*/  STG.E.U16 desc[UR10][R76.64], R23 ;  /* 0x000000174c007986 */ /* 0x000fe2000c10150a */
[----:B-1----:R-:W-:-:S02]  /*94a0*/  PRMT R45, R10, 0x7632, R45 ;  /* 0x000076320a2d7816 */ /* 0x002fc4000000002d */
[----:B------:R-:W-:Y:S01]  /*94b0*/  LEA R140, P3, R41, R38, 0x1 ;  /* 0x00000026298c7211 */ /* 0x000fe200078608ff */
[----:B------:R-:W-:Y:S01]  /*94c0*/  STG.E.U16 desc[UR10][R78.64], R12 ;  /* 0x0000000c4e007986 */ /* 0x000fe2000c10150a */
[----:B------:R-:W-:Y:S02]  /*94d0*/  PRMT R47, R11, 0x7632, R47 ;  /* 0x000076320b2f7816 */ /* 0x000fe4000000002f */
[----:B------:R-:W-:Y:S01]  /*94e0*/  LEA.HI.X.SX32 R141, R41, R40, 0x1, P3 ;  /* 0x00000028298d7211 */ /* 0x000fe200018f0eff */
[----:B------:R-:W1:Y:S01]  /*94f0*/  LDS.128 R12, [R2+0x3000] ;  /* 0x00300000020c7984 */ /* 0x000e620000000c00 */
[----:B------:R-:W-:Y:S02]  /*9500*/  PRMT R41, R8, 0x7632, R41 ;  /* 0x0000763208297816 */ /* 0x000fe40000000029 */
[----:B-----5:R-:W-:Y:S01]  /*9510*/  PRMT R49, R16, 0x7632, R49 ;  /* 0x0000763210317816 */ /* 0x020fe20000000031 */
[----:B------:R4:W-:Y:S01]  /*9520*/  STG.E.U16 desc[UR10][R80.64], R8 ;  /* 0x0000000850007986 */ /* 0x0009e2000c10150a */
[----:B0-----:R-:W-:-:S02]  /*9530*/  PRMT R51, R17, 0x7632, R51 ;  /* 0x0000763211337816 */ /* 0x001fc40000000033 */
[----:B------:R-:W-:Y:S01]  /*9540*/  PRMT R53, R18, 0x7632, R53 ;  /* 0x0000763212357816 */ /* 0x000fe20000000035 */
[----:B------:R-:W-:Y:S01]  /*9550*/  STG.E.U16 desc[UR10][R82.64], R41 ;  /* 0x0000002952007986 */ /* 0x000fe2000c10150a */
[----:B--2---:R-:W-:Y:S02]  /*9560*/  PRMT R55, R19, 0x7632, R55 ;  /* 0x0000763213377816 */ /* 0x004fe40000000037 */
[----:B------:R-:W-:Y:S01]  /*9570*/  PRMT R57, R4, 0x7632, R57 ;  /* 0x0000763204397816 */ /* 0x000fe20000000039 */
[----:B------:R-:W-:Y:S01]  /*9580*/  STG.E.U16 desc[UR10][R84.64], R9 ;  /* 0x0000000954007986 */ /* 0x000fe2000c10150a */
[----:B---3--:R-:W-:Y:S02]  /*9590*/  PRMT R59, R5, 0x7632, R59 ;  /* 0x00007632053b7816 */ /* 0x008fe4000000003b */
[----:B------:R-:W-:Y:S01]  /*95a0*/  PRMT R61, R6, 0x7632, R61 ;  /* 0x00007632063d7816 */ /* 0x000fe2000000003d */
[----:B------:R-:W-:Y:S01]  /*95b0*/  STG.E.U16 desc[UR10][R86.64], R43 ;  /* 0x0000002b56007986 */ /* 0x000fe2000c10150a */
[----:B------:R-:W-:-:S02]  /*95c0*/  PRMT R63, R7, 0x7632, R63 ;  /* 0x00007632073f7816 */ /* 0x000fc4000000003f */
[-C--:B------:R-:W-:Y:S01]  /*95d0*/  LEA R70, P0, R71, R38.reuse, 0x1 ;  /* 0x0000002647467211 */ /* 0x080fe200078008ff */
[----:B------:R-:W-:Y:S01]  /*95e0*/  STG.E.U16 desc[UR10][R88.64], R10 ;  /* 0x0000000a58007986 */ /* 0x000fe2000c10150a */
[-C--:B------:R-:W-:Y:S02]  /*95f0*/  LEA R136, P1, R137, R38.reuse, 0x1 ;  /* 0x0000002689887211 */ /* 0x080fe400078208ff */
[----:B------:R-:W-:Y:S01]  /*9600*/  LEA R138, P2, R139, R38, 0x1 ;  /* 0x000000268b8a7211 */ /* 0x000fe200078408ff */
[----:B------:R-:W-:Y:S01]  /*9610*/  STG.E.U16 desc[UR10][R90.64], R45 ;  /* 0x0000002d5a007986 */ /* 0x000fe2000c10150a */
[-C--:B------:R-:W-:Y:S02]  /*9620*/  LEA.HI.X.SX32 R71, R71, R40.reuse, 0x1, P0 ;  /* 0x0000002847477211 */ /* 0x080fe400000f0eff */
[-C--:B------:R-:W-:Y:S01]  /*9630*/  LEA.HI.X.SX32 R137, R137, R40.reuse, 0x1, P1 ;  /* 0x0000002889897211 */ /* 0x080fe200008f0eff */
[----:B------:R-:W-:Y:S01]  /*9640*/  STG.E.U16 desc[UR10][R92.64], R11 ;  /* 0x0000000b5c007986 */ /* 0x000fe2000c10150a */
[----:B------:R-:W-:-:S02]  /*9650*/  LEA.HI.X.SX32 R139, R139, R40, 0x1, P2 ;  /* 0x000000288b8b7211 */ /* 0x000fc400010f0eff */
[----:B------:R-:W-:Y:S01]  /*9660*/  ISETP.GE.U32.AND P0, PT, R69, 0x40, PT ;  /* 0x000000404500780c */ /* 0x000fe20003f06070 */
[----:B------:R-:W-:Y:S04]  /*9670*/  STG.E.U16 desc[UR10][R94.64], R47 ;  /* 0x0000002f5e007986 */ /* 0x000fe8000c10150a */
[----:B------:R-:W-:Y:S04]  /*9680*/  STG.E.U16 desc[UR10][R96.64], R16 ;  /* 0x0000001060007986 */ /* 0x000fe8000c10150a */
[----:B------:R-:W-:Y:S01]  /*9690*/  STG.E.U16 desc[UR10][R98.64], R49 ;  /* 0x0000003162007986 */ /* 0x000fe2000c10150a */
[----:B-1----:R-:W-:-:S02]  /*96a0*/  PRMT R65, R12, 0x7632, R65 ;  /* 0x000076320c417816 */ /* 0x002fc40000000041 */
[----:B------:R-:W-:Y:S01]  /*96b0*/  PRMT R67, R13, 0x7632, R67 ;  /* 0x000076320d437816 */ /* 0x000fe20000000043 */
[----:B------:R-:W-:Y:S01]  /*96c0*/  STG.E.U16 desc[UR10][R100.64], R17 ;  /* 0x0000001164007986 */ /* 0x000fe2000c10150a */
[----:B------:R-:W-:Y:S02]  /*96d0*/  PRMT R2, R14, 0x7632, R2 ;  /* 0x000076320e027816 */ /* 0x000fe40000000002 */
[----:B----4-:R-:W-:Y:S01]  /*96e0*/  PRMT R8, R15, 0x7632, R8 ;  /* 0x000076320f087816 */ /* 0x010fe20000000008 */
[----:B------:R-:W-:Y:S04]  /*96f0*/  STG.E.U16 desc[UR10][R102.64], R51 ;  /* 0x0000003366007986 */ /* 0x000fe8000c10150a */
[----:B------:R-:W-:Y:S04]  /*9700*/  STG.E.U16 desc[UR10][R104.64], R18 ;  /* 0x0000001268007986 */ /* 0x000fe8000c10150a */
[----:B------:R-:W-:Y:S04]  /*9710*/  STG.E.U16 desc[UR10][R106.64], R53 ;  /* 0x000000356a007986 */ /* 0x000fe8000c10150a */
[----:B------:R-:W-:Y:S04]  /*9720*/  STG.E.U16 desc[UR10][R108.64], R19 ;  /* 0x000000136c007986 */ /* 0x000fe8000c10150a */
[----:B------:R-:W-:Y:S04]  /*9730*/  STG.E.U16 desc[UR10][R110.64], R55 ;  /* 0x000000376e007986 */ /* 0x000fe8000c10150a */
[----:B------:R0:W-:Y:S04]  /*9740*/  STG.E.U16 desc[UR10][R112.64], R4 ;  /* 0x0000000470007986 */ /* 0x0001e8000c10150a */
[----:B------:R-:W-:Y:S04]  /*9750*/  STG.E.U16 desc[UR10][R114.64], R57 ;  /* 0x0000003972007986 */ /* 0x000fe8000c10150a */
[----:B------:R-:W-:Y:S04]  /*9760*/  STG.E.U16 desc[UR10][R116.64], R5 ;  /* 0x0000000574007986 */ /* 0x000fe8000c10150a */
[----:B------:R-:W-:Y:S01]  /*9770*/  STG.E.U16 desc[UR10][R118.64], R59 ;  /* 0x0000003b76007986 */ /* 0x000fe2000c10150a */
[----:B0-----:R-:W-:Y:S01]  /*9780*/  LOP3.LUT R4, R3, 0xf0, RZ, 0xc0, !PT ;  /* 0x000000f003047812 */ /* 0x001fe200078ec0ff */
[----:B------:R-:W-:-:S02]  /*9790*/  IMAD.SHL.U32 R3, R68, 0x4, RZ ;  /* 0x0000000444037824 */ /* 0x000fc400078e00ff */
[----:B------:R-:W-:Y:S01]  /*97a0*/  STG.E.U16 desc[UR10][R120.64], R6 ;  /* 0x0000000678007986 */ /* 0x000fe2000c10150a */
[----:B------:R-:W-:-:S03]  /*97b0*/  IMAD.HI R68, R68, 0x4, RZ ;  /* 0x0000000444447827 */ /* 0x000fc600078e02ff */
[----:B------:R-:W-:Y:S04]  /*97c0*/  STG.E.U16 desc[UR10][R122.64], R61 ;  /* 0x0000003d7a007986 */ /* 0x000fe8000c10150a */
[----:B------:R0:W-:Y:S04]  /*97d0*/  STG.E.U16 desc[UR10][R124.64], R7 ;  /* 0x000000077c007986 */ /* 0x0001e8000c10150a */
[----:B------:R-:W-:Y:S04]  /*97e0*/  STG.E.U16 desc[UR10][R126.64], R63 ;  /* 0x0000003f7e007986 */ /* 0x000fe8000c10150a */
[----:B------:R-:W-:Y:S04]  /*97f0*/  STG.E.U16 desc[UR10][R128.64], R12 ;  /* 0x0000000c80007986 */ /* 0x000fe8000c10150a */
[----:B------:R-:W-:Y:S01]  /*9800*/  STG.E.U16 desc[UR10][R130.64], R65 ;  /* 0x0000004182007986 */ /* 0x000fe2000c10150a */
[----:B0-----:R-:W0:Y:S03]  /*9810*/  LDC.64 R6, c[0x0][0x3a0] ;  /* 0x0000e800ff067b82 */ /* 0x001e260000000a00 */
[----:B------:R-:W-:Y:S04]  /*9820*/  STG.E.U16 desc[UR10][R132.64], R13 ;  /* 0x0000000d84007986 */ /* 0x000fe8000c10150a */
[----:B------:R-:W-:Y:S04]  /*9830*/  STG.E.U16 desc[UR10][R134.64], R67 ;  /* 0x0000004386007986 */ /* 0x000fe8000c10150a */
[----:B------:R-:W-:Y:S04]  /*9840*/  STG.E.U16 desc[UR10][R70.64], R14 ;  /* 0x0000000e46007986 */ /* 0x000fe8000c10150a */
[----:B------:R0:W-:Y:S04]  /*9850*/  STG.E.U16 desc[UR10][R136.64], R2 ;  /* 0x0000000288007986 */ /* 0x0001e8000c10150a */
[----:B------:R-:W-:Y:S04]  /*9860*/  STG.E.U16 desc[UR10][R138.64], R15 ;  /* 0x0000000f8a007986 */ /* 0x000fe8000c10150a */
[----:B------:R-:W-:Y:S01]  /*9870*/  STG.E.U16 desc[UR10][R140.64], R8 ;  /* 0x000000088c007986 */ /* 0x000fe2000c10150a */
[----:B------:R-:W-:Y:S06]  /*9880*/  BAR.SYNC.DEFER_BLOCKING 0x0 ;  /* 0x0000000000007b1d */ /* 0x000fec0000010000 */
[----:B------:R-:W-:Y:S02]  /*9890*/  STSM.16.M88 [R0], R39 ;  /* 0x0000002700007844 */ /* 0x000fe40000000000 */
[----:B------:R-:W-:Y:S06]  /*98a0*/  BAR.SYNC.DEFER_BLOCKING 0x0 ;  /* 0x0000000000007b1d */ /* 0x000fec0000010000 */
[----:B------:R-:W1:Y:S01]  /*98b0*/  LDSM.16.M88 R5, [R4+UR4] ;  /* 0x000000040405783b */ /* 0x000e620008000000 */
[----:B------:R-:W-:-:S02]  /*98c0*/  USHF.L.U32 UR4, UR6, 0x2, URZ ;  /* 0x0000000206047899 */ /* 0x000fc400080006ff */
[----:B------:R-:W-:-:S04]  /*98d0*/  UIMAD.WIDE UR6, UR6, 0x4, URZ ;  /* 0x00000004060678a5 */ /* 0x000fc8000f8e02ff */
[----:B0-----:R-:W-:-:S04]  /*98e0*/  IADD3 R2, P1, P2, R3, UR4, R6 ;  /* 0x0000000403027c10 */ /* 0x001fc8000fa3e006 */
[----:B------:R-:W-:-:S05]  /*98f0*/  IADD3.X R3, PT, PT, R68, UR7, R7, P1, P2 ;  /* 0x0000000744037c10 */ /* 0x000fca0008fe4407 */
[----:B-1----:R0:W-:Y:S01]  /*9900*/  @!P0 STG.E desc[UR10][R2.64], R5 ;  /* 0x0000000502008986 */ /* 0x0021e2000c10190a */
[----:B------:R-:W-:Y:S06]  /*9910*/  BAR.SYNC.DEFER_BLOCKING 0x0 ;  /* 0x0000000000007b1d */ /* 0x000fec0000010000 */
[----:B------:R-:W-:Y:S05]  /*9920*/  BRA.U UP0, `(.L_x_22) ;  /* 0x0000000100a07547 */ /* 0x000fea000b800000 */
[----:B------:R-:W1:Y:S01]  /*9930*/  S2UR UR6, SR_CgaCtaId ;  /* 0x00000000000679c3 */ /* 0x000e620000008800 */
[----:B------:R-:W-:Y:S01]  /*9940*/  NOP ;  /* 0x0000000000007918 */ /* 0x000fe20000000000 */
[----:B------:R-:W-:Y:S01]  /*9950*/  UMOV UR4, 0x50 ;  /* 0x0000005000047882 */ /* 0x000fe20000000000 */
[----:B------:R-:W-:Y:S02]  /*9960*/  IMAD.U32 R0, RZ, RZ, UR5 ;  /* 0x00000005ff007e24 */ /* 0x000fe4000f8e00ff */
[----:B0-----:R-:W-:Y:S02]  /*9970*/  IMAD.MOV.U32 R3, RZ, RZ, 0xffff ;  /* 0x0000ffffff037424 */ /* 0x001fe400078e00ff */
[----:B------:R-:W-:Y:S01]  /*9980*/  IMAD.MOV.U32 R7, RZ, RZ, 0x1 ;  /* 0x00000001ff077424 */ /* 0x000fe200078e00ff */
[----:B------:R-:W-:-:S04]  /*9990*/  LOP3.LUT R0, R0, 0xffff, RZ, 0xc0, !PT ;  /* 0x0000ffff00007812 */ /* 0x000fc800078ec0ff */
[----:B------:R-:W-:-:S05]  /*99a0*/  SHF.R.U32.HI R0, RZ, 0x5, R0 ;  /* 0x00000005ff007819 */ /* 0x000fca0000011600 */
[----:B------:R-:W-:Y:S01]  /*99b0*/  VIADD R2, R0, 0x10 ;  /* 0x0000001000027836 */ /* 0x000fe20000000000 */
[----:B------:R-:W-:Y:S01]  /*99c0*/  SHF.L.U32 R0, R3, R0, RZ ;  /* 0x0000000003007219 */ /* 0x000fe200000006ff */
[----:B-1----:R-:W-:-:S03]  /*99d0*/  ULEA UR7, UR6, UR4, 0x18 ;  /* 0x0000000406077291 */ /* 0x002fc6000f8ec0ff */
[----:B------:R-:W-:-:S04]  /*99e0*/  SHF.L.U32 R3, R7, R2, RZ ;  /* 0x0000000207037219 */ /* 0x000fc800000006ff */
[----:B------:R-:W-:Y:S02]  /*99f0*/  LOP3.LUT R0, R3, R0, RZ, 0xfc, !PT ;  /* 0x0000000003007212 */ /* 0x000fe400078efcff */
[----:B------:R-:W0:Y:S02]  /*9a00*/  LDS R5, [UR7] ;  /* 0x00000007ff057984 */ /* 0x000e240008000800 */
[C---:B------:R-:W-:Y:S02]  /*9a10*/  LOP3.LUT R2, R0.reuse, 0xffff, RZ, 0xc0, !PT ;  /* 0x0000ffff00027812 */ /* 0x040fe400078ec0ff */
[----:B0-----:R-:W-:-:S04]  /*9a20*/  LOP3.LUT R3, R0, 0xffff, R5, 0x80, !PT ;  /* 0x0000ffff00037812 */ /* 0x001fc800078e8005 */
[----:B------:R-:W-:-:S13]  /*9a30*/  ISETP.NE.AND P0, PT, R3, R2, PT ;  /* 0x000000020300720c */ /* 0x000fda0003f05270 */
[----:B------:R-:W-:Y:S05]  /*9a40*/  @P0 BRA `(.L_x_23) ;  /* 0x0000000000500947 */ /* 0x000fea0003800000 */
[----:B------:R-:W-:Y:S02]  /*9a50*/  SHF.R.U32.HI R5, RZ, 0x10, R5 ;  /* 0x00000010ff057819 */ /* 0x000fe40000011605 */
[----:B------:R-:W-:-:S04]  /*9a60*/  SHF.R.U32.HI R2, RZ, 0x10, R0 ;  /* 0x00000010ff027819 */ /* 0x000fc80000011600 */
[----:B------:R-:W-:-:S04]  /*9a70*/  LOP3.LUT R5, R5, R2, RZ, 0xc0, !PT ;  /* 0x0000000205057212 */ /* 0x000fc800078ec0ff */
[----:B------:R-:W-:-:S13]  /*9a80*/  ISETP.NE.AND P0, PT, R5, R2, PT ;  /* 0x000000020500720c */ /* 0x000fda0003f05270 */
[----:B------:R-:W-:Y:S05]  /*9a90*/  @P0 BRA `(.L_x_24) ;  /* 0x0000000000300947 */ /* 0x000fea0003800000 */
[----:B------:R-:W-:Y:S01]  /*9aa0*/  R2UR UR4, R0 ;  /* 0x00000000000472ca */ /* 0x000fe200000e0000 */
[----:B------:R-:W-:Y:S01]  /*9ab0*/  VOTEU.ANY UR6, UPT, PT ;  /* 0x0000000000067886 */ /* 0x000fe200038e0100 */
[----:B------:R-:W0:Y:S01]  /*9ac0*/  S2R R0, SR_LANEID ;  /* 0x0000000000007919 */ /* 0x000e220000000000 */
[----:B------:R-:W-:-:S10]  /*9ad0*/  UFLO.U32 UR6, UR6 ;  /* 0x00000006000672bd */ /* 0x000fd400080e0000 */
[----:B------:R-:W-:-:S06]  /*9ae0*/  ULOP3.LUT UR4, URZ, UR4, URZ, 0x33, !UPT ;  /* 0x00000004ff047292 */ /* 0x000fcc000f8e33ff */
[----:B------:R-:W-:-:S04]  /*9af0*/  IMAD.U32 R2, RZ, RZ, UR4 ;  /* 0x00000004ff027e24 */ /* 0x000fc8000f8e00ff */
[----:B------:R-:W1:Y:S02]  /*9b00*/  REDUX UR8, R2 ;  /* 0x00000000020873c4 */ /* 0x000e640000000000 */
[----:B------:R2:W-:Y:S01]  /*9b10*/  UTCATOMSWS.AND URZ, UR4 ;  /* 0x0000000400ff79e3 */ /* 0x0005e20008000000 */
[----:B0-----:R-:W-:Y:S01]  /*9b20*/  ISETP.EQ.U32.AND P0, PT, R0, UR6, PT ;  /* 0x0000000600007c0c */ /* 0x001fe2000bf02070 */
[----:B-1----:R-:W-:-:S12]  /*9b30*/  IMAD.U32 R0, RZ, RZ, UR8 ;  /* 0x00000008ff007e24 */ /* 0x002fd8000f8e00ff */
[----:B------:R2:W-:Y:S01]  /*9b40*/  @P0 ATOMS.AND RZ, [UR7], R0 ;  /* 0x00000000ffff098c */ /* 0x0005e2000a800007 */
[----:B------:R-:W-:Y:S05]  /*9b50*/  BRA `(.L_x_22) ;  /* 0x0000000000147947 */ /* 0x000fea0003800000 */
.L_x_24:
[----:B------:R-:W-:-:S07]  /*9b60*/  MOV R2, 0x9b80 ;  /* 0x00009b8000027802 */ /* 0x000fce0000000f00 */
[----:B------:R-:W-:Y:S05]  /*9b70*/  CALL.REL.NOINC `($__internal_0_$__cuda_sm10x_tcgen05_guardrail_trap_col_being_dealloced_not_returned_by_alloc) ;  /* 0x0000000000447944 */ /* 0x000fea0003c00000 */
[----:B------:R-:W-:Y:S05]  /*9b80*/  BRA `(.L_x_22) ;  /* 0x0000000000087947 */ /* 0x000fea0003800000 */
.L_x_23:
[----:B------:R-:W-:-:S07]  /*9b90*/  MOV R2, 0x9bb0 ;  /* 0x00009bb000027802 */ /* 0x000fce0000000f00 */
[----:B------:R-:W-:Y:S05]  /*9ba0*/  CALL.REL.NOINC `($__internal_2_$__cuda_sm10x_tcgen05_guardrail_trap_unallocated_columns_being_dealloced) ;  /* 0x0000000000507944 */ /* 0x000fea0003c00000 */
.L_x_22:
[----:B------:R-:W-:Y:S01]  /*9bb0*/  NOP ;  /* 0x0000000000007918 */ /* 0x000fe20000000000 */
[----:B--2---:R-:W-:Y:S05]  /*9bc0*/  EXIT ;  /* 0x000000000000794d */ /* 0x004fea0003800000 */
.L_x_8:
[----:B------:R-:W1:Y:S02]  /*9bd0*/  SYNCS.PHASECHK.TRANS64.TRYWAIT P0, [UR4+0xc000], RZ ;  /* 0x00c000ffff0075a7 */ /* 0x000e640008001104 */
[----:B-1----:R-:W-:Y:S05]  /*9be0*/  @!P0 BRA `(.L_x_8) ;  /* 0xfffffffc00f88947 */ /* 0x002fea000383ffff */
[----:B------:R-:W-:Y:S05]  /*9bf0*/  BRA `(.L_x_7) ;  /* 0xffffff9400107947 */ /* 0x000fea000383ffff */
.L_x_17:
[----:B------:R-:W0:Y:S02]  /*9c00*/  SYNCS.PHASECHK.TRANS64.TRYWAIT P1, [UR4+0x14010], RZ ;  /* 0x014010ffff0075a7 */ /* 0x000e240008021104 */
[----:B0-----:R-:W-:Y:S05]  /*9c10*/  @!P1 BRA `(.L_x_17) ;  /* 0xfffffffc00f89947 */ /* 0x001fea000383ffff */
[----:B------:R-:W-:Y:S05]  /*9c20*/  BRA `(.L_x_25) ;  /* 0xffffffc0004c7947 */ /* 0x000fea000383ffff */
.L_x_18:
[----:B------:R-:W0:Y:S02]  /*9c30*/  SYNCS.PHASECHK.TRANS64.TRYWAIT P1, [R242+URZ], R11 ;  /* 0x0000000bf20075a7 */ /* 0x000e2400080211ff */
[----:B0-----:R-:W-:Y:S05]  /*9c40*/  @!P1 BRA `(.L_x_18) ;  /* 0xfffffffc00f89947 */ /* 0x001fea000383ffff */
[----:B------:R-:W-:Y:S05]  /*9c50*/  BRA `(.L_x_26) ;  /* 0xffffffc800107947 */ /* 0x000fea000383ffff */
.L_x_21:
[----:B------:R-:W0:Y:S02]  /*9c60*/  SYNCS.PHASECHK.TRANS64.TRYWAIT P0, [R242+URZ], R5 ;  /* 0x00000005f20075a7 */ /* 0x000e2400080011ff */
[----:B0-----:R-:W-:Y:S05]  /*9c70*/  @!P0 BRA `(.L_x_21) ;  /* 0xfffffffc00f88947 */ /* 0x001fea000383ffff */
[----:B------:R-:W-:Y:S05]  /*9c80*/  BRA `(.L_x_27) ;  /* 0xffffffd4007c7947 */ /* 0x000fea000383ffff */
        .weak           $__internal_0_$__cuda_sm10x_tcgen05_guardrail_trap_col_being_dealloced_not_returned_by_alloc
        .type           $__internal_0_$__cuda_sm10x_tcgen05_guardrail_trap_col_being_dealloced_not_returned_by_alloc,@function
        .size           $__internal_0_$__cuda_sm10x_tcgen05_guardrail_trap_col_being_dealloced_not_returned_by_alloc,($__internal_1_$__cuda_sm10x_tcgen05_guardrail_trap_phase_invalid_during_alloc - $__internal_0_$__cuda_sm10x_tcgen05_guardrail_trap_col_being_dealloced_not_returned_by_alloc)
$__internal_0_$__cuda_sm10x_tcgen05_guardrail_trap_col_being_dealloced_not_returned_by_alloc:
[----:B------:R-:W-:Y:S05]  /*9c90*/  BPT.TRAP 0x1 ;  /* 0x000000040000795c */ /* 0x000fea0000300000 */
[----:B------:R-:W-:-:S04]  /*9ca0*/  IMAD.MOV.U32 R3, RZ, RZ, 0x0 ;  /* 0x00000000ff037424 */ /* 0x000fc800078e00ff */
[----:B------:R-:W-:Y:S05]  /*9cb0*/  RET.REL.NODEC R2 `(attn_fwd) ;  /* 0xffffff6002d07950 */ /* 0x000fea0003c3ffff */
        .weak           $__internal_1_$__cuda_sm10x_tcgen05_guardrail_trap_phase_invalid_during_alloc
        .type           $__internal_1_$__cuda_sm10x_tcgen05_guardrail_trap_phase_invalid_during_alloc,@function
        .size           $__internal_1_$__cuda_sm10x_tcgen05_guardrail_trap_phase_invalid_during_alloc,($__internal_2_$__cuda_sm10x_tcgen05_guardrail_trap_unallocated_columns_being_dealloced - $__internal_1_$__cuda_sm10x_tcgen05_guardrail_trap_phase_invalid_during_alloc)
$__internal_1_$__cuda_sm10x_tcgen05_guardrail_trap_phase_invalid_during_alloc:
[----:B------:R-:W-:Y:S05]  /*9cc0*/  BPT.TRAP 0x1 ;  /* 0x000000040000795c */ /* 0x000fea0000300000 */
[----:B------:R-:W-:-:S04]  /*9cd0*/  IMAD.MOV.U32 R5, RZ, RZ, 0x0 ;  /* 0x00000000ff057424 */ /* 0x000fc800078e00ff */
[----:B------:R-:W-:Y:S05]  /*9ce0*/  RET.REL.NODEC R4 `(attn_fwd) ;  /* 0xffffff6004c47950 */ /* 0x000fea0003c3ffff */
        .weak           $__internal_2_$__cuda_sm10x_tcgen05_guardrail_trap_unallocated_columns_being_dealloced
        .type           $__internal_2_$__cuda_sm10x_tcgen05_guardrail_trap_unallocated_columns_being_dealloced,@function
        .size           $__internal_2_$__cuda_sm10x_tcgen05_guardrail_trap_unallocated_columns_being_dealloced,(.L_x_31 - $__internal_2_$__cuda_sm10x_tcgen05_guardrail_trap_unallocated_columns_being_dealloced)
$__internal_2_$__cuda_sm10x_tcgen05_guardrail_trap_unallocated_columns_being_dealloced:
[----:B------:R-:W-:Y:S05]  /*9cf0*/  BPT.TRAP 0x1 ;  /* 0x000000040000795c */ /* 0x000fea0000300000 */
[----:B------:R-:W-:-:S04]  /*9d00*/  IMAD.MOV.U32 R3, RZ, RZ, 0x0 ;  /* 0x00000000ff037424 */ /* 0x000fc800078e00ff */
[----:B------:R-:W-:Y:S05]  /*9d10*/  RET.REL.NODEC R2 `(attn_fwd) ;  /* 0xffffff6002b87950 */ /* 0x000fea0003c3ffff */
.L_x_28:
[----:B------:R-:W-:-:S00]  /*9d20*/  BRA `(.L_x_28) ;  /* 0xfffffffc00fc7947 */ /* 0x000fc0000383ffff */
[----:B------:R-:W-:-:S00]  /*9d30*/  NOP ;  /* 0x0000000000007918 */ /* 0x000fc00000000000 */
        /* <DEDUP_REMOVED lines=12> */
.L_x_31:


//--------------------- .nv.global.init           --------------------------
	.section	.nv.global.init,"aw",@progbits
.nv.global.init:
	.type		_$_str,@object
	.size		_$_str,(.L_3 - _$_str)
_$_str:
        /*0000*/ 	.byte	0x5f, 0x5f, 0x43, 0x55, 0x44, 0x41, 0x5f, 0x46, 0x54, 0x5a, 0x00
.L_3:


//--------------------- .nv.shared.attn_fwd       --------------------------
	.section	.nv.shared.attn_fwd,"aw",@nobits
	.sectionflags	@""
	.align	16
	.zero		1024


//--------------------- .nv.shared.reserved.0     --------------------------
	.section	.nv.shared.reserved.0,"aw",@nobits
	.align	8
	.weak		__nv_reservedSMEM_offset_0_alias
	.size		__nv_reservedSMEM_offset_0_alias, 0, 64
	.other		__nv_reservedSMEM_offset_0_alias,@"STO_CUDA_RESERVED_SHARED STV_DEFAULT"
__nv_reservedSMEM_offset_0_alias:
	.zero		0
.nv.shared.reserved.0:
	.zero		64
	.weak		__nv_reservedSMEM_allocation_phase
	.type		__nv_reservedSMEM_allocation_phase,@object
	.size		__nv_reservedSMEM_allocation_phase,(.L_0 - __nv_reservedSMEM_allocation_phase)
__nv_reservedSMEM_allocation_phase:
	.zero		1
.L_0:
	.zero		7
	.weak		__nv_reservedSMEM_devtool_atexit_pc
	.type		__nv_reservedSMEM_devtool_atexit_pc,@object
	.size		__nv_reservedSMEM_devtool_atexit_pc,(__nv_reservedSMEM_allocation_mask - __nv_reservedSMEM_devtool_atexit_pc)
__nv_reservedSMEM_devtool_atexit_pc:
	.zero		8
	.weak		__nv_reservedSMEM_allocation_mask
	.type		__nv_reservedSMEM_allocation_mask,@object
	.size		__nv_reservedSMEM_allocation_mask,(.L_2 - __nv_reservedSMEM_allocation_mask)
__nv_reservedSMEM_allocation_mask:
	.zero		4
.L_2:


//--------------------- .nv.constant0.attn_fwd    --------------------------
	.section	.nv.constant0.attn_fwd,"a",@progbits
	.sectionflags	@""
	.align	4
.nv.constant0.attn_fwd:
	.zero		1032


//--------------------- SYMBOLS --------------------------

	.type		.nv.reservedSmem.offset0,@object
	.size		.nv.reservedSmem.offset0,0x4
	.type		.nv.reservedSmem.cap,@object
	.size		.nv.reservedSmem.cap,0x4
